//
// Generated by NVIDIA NVVM Compiler
//
// Compiler Build ID: CL-36424714
// Cuda compilation tools, release 13.0, V13.0.88
// Based on NVVM 20.0.0
//

.version 9.0
.target sm_100
.address_size 64

	// .globl	_Z17boundaryAndCorneriiPfS_S_

.visible .entry _Z17boundaryAndCorneriiPfS_S_(
	.param .u32 _Z17boundaryAndCorneriiPfS_S__param_0,
	.param .u32 _Z17boundaryAndCorneriiPfS_S__param_1,
	.param .u64 .ptr .align 1 _Z17boundaryAndCorneriiPfS_S__param_2,
	.param .u64 .ptr .align 1 _Z17boundaryAndCorneriiPfS_S__param_3,
	.param .u64 .ptr .align 1 _Z17boundaryAndCorneriiPfS_S__param_4
)
{
	.reg .pred 	%p<32>;
	.reg .b32 	%r<90>;
	.reg .b32 	%f<97>;
	.reg .b64 	%rd<72>;

	ld.param.u32 	%r47, [_Z17boundaryAndCorneriiPfS_S__param_0];
	ld.param.u64 	%rd17, [_Z17boundaryAndCorneriiPfS_S__param_2];
	ld.param.u64 	%rd18, [_Z17boundaryAndCorneriiPfS_S__param_3];
	ld.param.u64 	%rd19, [_Z17boundaryAndCorneriiPfS_S__param_4];
	cvta.to.global.u64 	%rd1, %rd19;
	cvta.to.global.u64 	%rd2, %rd18;
	cvta.to.global.u64 	%rd3, %rd17;
	mov.u32 	%r48, %tid.x;
	mov.u32 	%r49, %ctaid.x;
	mov.u32 	%r50, %ntid.x;
	mad.lo.s32 	%r51, %r49, %r50, %r48;
	mul.lo.s32 	%r1, %r51, %r47;
	add.s32 	%r2, %r1, %r47;
	setp.lt.s32 	%p1, %r47, 1;
	@%p1 bra 	$L__BB0_57;
	ld.param.u32 	%r61, [_Z17boundaryAndCorneriiPfS_S__param_1];
	add.s32 	%r3, %r61, -1;
	mul.lo.s32 	%r4, %r3, %r61;
	add.s32 	%r5, %r1, 1;
	max.s32 	%r52, %r2, %r5;
	sub.s32 	%r53, %r52, %r1;
	and.b32  	%r6, %r53, 1;
	setp.eq.s32 	%p2, %r6, 0;
	mov.u32 	%r78, %r1;
	@%p2 bra 	$L__BB0_10;
	ld.param.u32 	%r62, [_Z17boundaryAndCorneriiPfS_S__param_1];
	setp.lt.s32 	%p3, %r1, %r62;
	@%p3 bra 	$L__BB0_9;
	ld.param.u32 	%r63, [_Z17boundaryAndCorneriiPfS_S__param_1];
	rem.s32 	%r7, %r1, %r63;
	setp.eq.s32 	%p4, %r7, 0;
	@%p4 bra 	$L__BB0_8;
	setp.gt.s32 	%p5, %r1, %r4;
	@%p5 bra 	$L__BB0_7;
	setp.ne.s32 	%p6, %r7, %r3;
	mov.u32 	%r78, %r5;
	@%p6 bra 	$L__BB0_10;
	mul.wide.s32 	%rd20, %r1, 4;
	add.s64 	%rd21, %rd3, %rd20;
	ld.global.f32 	%f1, [%rd21+-4];
	mul.f32 	%f2, %f1, 0f3F400000;
	st.global.f32 	[%rd21], %f2;
	add.s64 	%rd22, %rd2, %rd20;
	ld.global.f32 	%f3, [%rd22];
	add.s64 	%rd23, %rd1, %rd20;
	st.global.f32 	[%rd23], %f3;
	ld.global.f32 	%f4, [%rd21];
	st.global.f32 	[%rd22], %f4;
	mov.u32 	%r78, %r5;
	bra.uni 	$L__BB0_10;
$L__BB0_7:
	ld.param.u32 	%r64, [_Z17boundaryAndCorneriiPfS_S__param_1];
	sub.s32 	%r54, %r1, %r64;
	mul.wide.s32 	%rd24, %r54, 4;
	add.s64 	%rd25, %rd3, %rd24;
	ld.global.f32 	%f5, [%rd25];
	mul.f32 	%f6, %f5, 0f3F400000;
	mul.wide.s32 	%rd26, %r64, 4;
	add.s64 	%rd27, %rd25, %rd26;
	st.global.f32 	[%rd27], %f6;
	mul.wide.s32 	%rd28, %r1, 4;
	add.s64 	%rd29, %rd2, %rd28;
	ld.global.f32 	%f7, [%rd29];
	add.s64 	%rd30, %rd1, %rd28;
	st.global.f32 	[%rd30], %f7;
	ld.global.f32 	%f8, [%rd27];
	st.global.f32 	[%rd29], %f8;
	mov.u32 	%r78, %r5;
	bra.uni 	$L__BB0_10;
$L__BB0_8:
	mul.wide.s32 	%rd31, %r1, 4;
	add.s64 	%rd32, %rd3, %rd31;
	ld.global.f32 	%f9, [%rd32+4];
	mul.f32 	%f10, %f9, 0f3F400000;
	st.global.f32 	[%rd32], %f10;
	add.s64 	%rd33, %rd2, %rd31;
	ld.global.f32 	%f11, [%rd33];
	add.s64 	%rd34, %rd1, %rd31;
	st.global.f32 	[%rd34], %f11;
	ld.global.f32 	%f12, [%rd32];
	st.global.f32 	[%rd33], %f12;
	mov.u32 	%r78, %r5;
	bra.uni 	$L__BB0_10;
$L__BB0_9:
	ld.param.u32 	%r65, [_Z17boundaryAndCorneriiPfS_S__param_1];
	add.s32 	%r55, %r1, %r65;
	mul.wide.s32 	%rd35, %r55, 4;
	add.s64 	%rd36, %rd3, %rd35;
	ld.global.f32 	%f13, [%rd36];
	mul.f32 	%f14, %f13, 0f3F400000;
	mul.wide.s32 	%rd37, %r1, 4;
	add.s64 	%rd38, %rd3, %rd37;
	st.global.f32 	[%rd38], %f14;
	add.s64 	%rd39, %rd2, %rd37;
	ld.global.f32 	%f15, [%rd39];
	add.s64 	%rd40, %rd1, %rd37;
	st.global.f32 	[%rd40], %f15;
	ld.global.f32 	%f16, [%rd38];
	st.global.f32 	[%rd39], %f16;
	mov.u32 	%r78, %r5;
$L__BB0_10:
	setp.ge.s32 	%p7, %r5, %r2;
	@%p7 bra 	$L__BB0_14;
	ld.param.u32 	%r66, [_Z17boundaryAndCorneriiPfS_S__param_1];
	add.s32 	%r81, %r78, 1;
	sub.s32 	%r80, %r78, %r66;
$L__BB0_12:
	mov.u32 	%r24, %r81;
	ld.param.u32 	%r67, [_Z17boundaryAndCorneriiPfS_S__param_1];
	add.s32 	%r25, %r24, -1;
	setp.ge.s32 	%p8, %r25, %r67;
	mul.wide.s32 	%rd41, %r25, 4;
	add.s64 	%rd13, %rd3, %rd41;
	add.s64 	%rd14, %rd2, %rd41;
	add.s64 	%rd15, %rd1, %rd41;
	mul.wide.s32 	%rd42, %r80, 4;
	add.s64 	%rd16, %rd3, %rd42;
	@%p8 bra 	$L__BB0_27;
	ld.param.u32 	%r70, [_Z17boundaryAndCorneriiPfS_S__param_1];
	mul.wide.s32 	%rd45, %r70, 4;
	add.s64 	%rd46, %rd13, %rd45;
	ld.global.f32 	%f29, [%rd46];
	mul.f32 	%f30, %f29, 0f3F400000;
	st.global.f32 	[%rd13], %f30;
	ld.global.f32 	%f31, [%rd14];
	st.global.f32 	[%rd15], %f31;
	ld.global.f32 	%f32, [%rd13];
	st.global.f32 	[%rd14], %f32;
	bra.uni 	$L__BB0_33;
$L__BB0_14:
	ld.param.u32 	%r74, [_Z17boundaryAndCorneriiPfS_S__param_1];
	setp.eq.s32 	%p17, %r6, 0;
	mul.lo.s32 	%r11, %r74, %r74;
	mul.wide.s32 	%rd49, %r11, 4;
	add.s64 	%rd4, %rd3, %rd49;
	add.s32 	%r12, %r74, -2;
	mul.lo.s32 	%r13, %r74, %r12;
	mul.wide.s32 	%rd50, %r13, 4;
	add.s64 	%rd5, %rd3, %rd50;
	mul.wide.s32 	%rd51, %r74, 4;
	add.s64 	%rd6, %rd3, %rd51;
	mov.u32 	%r79, %r1;
	@%p17 bra 	$L__BB0_23;
	setp.eq.s32 	%p18, %r1, 0;
	@%p18 bra 	$L__BB0_22;
	setp.eq.s32 	%p19, %r1, %r3;
	@%p19 bra 	$L__BB0_21;
	setp.eq.s32 	%p20, %r1, %r4;
	@%p20 bra 	$L__BB0_20;
	add.s32 	%r57, %r11, -1;
	setp.ne.s32 	%p21, %r1, %r57;
	mov.u32 	%r79, %r5;
	@%p21 bra 	$L__BB0_23;
	ld.global.f32 	%f49, [%rd4+-8];
	mul.f32 	%f50, %f49, 0f3F400000;
	mul.wide.s32 	%rd52, %r1, 4;
	add.s64 	%rd53, %rd3, %rd52;
	st.global.f32 	[%rd53], %f50;
	add.s64 	%rd54, %rd2, %rd52;
	ld.global.f32 	%f51, [%rd54];
	add.s64 	%rd55, %rd1, %rd52;
	st.global.f32 	[%rd55], %f51;
	ld.global.f32 	%f52, [%rd53];
	st.global.f32 	[%rd54], %f52;
	mov.u32 	%r79, %r5;
	bra.uni 	$L__BB0_23;
$L__BB0_20:
	ld.global.f32 	%f53, [%rd5];
	mul.f32 	%f54, %f53, 0f3F400000;
	mul.wide.s32 	%rd56, %r1, 4;
	add.s64 	%rd57, %rd3, %rd56;
	st.global.f32 	[%rd57], %f54;
	add.s64 	%rd58, %rd2, %rd56;
	ld.global.f32 	%f55, [%rd58];
	add.s64 	%rd59, %rd1, %rd56;
	st.global.f32 	[%rd59], %f55;
	ld.global.f32 	%f56, [%rd57];
	st.global.f32 	[%rd58], %f56;
	mov.u32 	%r79, %r5;
	bra.uni 	$L__BB0_23;
$L__BB0_21:
	ld.global.f32 	%f57, [%rd6+-8];
	mul.f32 	%f58, %f57, 0f3F400000;
	mul.wide.s32 	%rd60, %r1, 4;
	add.s64 	%rd61, %rd3, %rd60;
	st.global.f32 	[%rd61], %f58;
	add.s64 	%rd62, %rd2, %rd60;
	ld.global.f32 	%f59, [%rd62];
	add.s64 	%rd63, %rd1, %rd60;
	st.global.f32 	[%rd63], %f59;
	ld.global.f32 	%f60, [%rd61];
	st.global.f32 	[%rd62], %f60;
	mov.u32 	%r79, %r5;
	bra.uni 	$L__BB0_23;
$L__BB0_22:
	ld.global.f32 	%f61, [%rd6];
	mul.f32 	%f62, %f61, 0f3F400000;
	st.global.f32 	[%rd3], %f62;
	ld.global.f32 	%f63, [%rd2];
	st.global.f32 	[%rd1], %f63;
	ld.global.f32 	%f64, [%rd3];
	st.global.f32 	[%rd2], %f64;
	mov.u32 	%r79, %r5;
$L__BB0_23:
	setp.ge.s32 	%p22, %r5, %r2;
	@%p22 bra 	$L__BB0_57;
	ld.param.u32 	%r75, [_Z17boundaryAndCorneriiPfS_S__param_1];
	mul.wide.s32 	%rd64, %r11, 4;
	add.s64 	%rd7, %rd2, %rd64;
	add.s64 	%rd8, %rd1, %rd64;
	mul.wide.s32 	%rd65, %r13, 4;
	add.s64 	%rd9, %rd6, %rd65;
	mul.wide.s32 	%rd66, %r4, 4;
	add.s64 	%rd10, %rd2, %rd66;
	add.s64 	%rd11, %rd1, %rd66;
	mul.wide.s32 	%rd67, %r75, 4;
	add.s64 	%rd12, %rd1, %rd67;
	add.s32 	%r89, %r79, 1;
	sub.s32 	%r88, %r79, %r11;
	sub.s32 	%r87, %r79, %r4;
	sub.s32 	%r86, %r79, %r75;
	sub.s32 	%r85, -2, %r79;
	sub.s32 	%r84, %r12, %r79;
	not.b32 	%r58, %r79;
	add.s32 	%r83, %r58, %r4;
	sub.s32 	%r59, %r11, %r79;
	add.s32 	%r82, %r59, -2;
$L__BB0_25:
	mov.u32 	%r37, %r89;
	setp.ne.s32 	%p23, %r85, -2;
	@%p23 bra 	$L__BB0_42;
	ld.global.f32 	%f77, [%rd6];
	mul.f32 	%f78, %f77, 0f3F400000;
	st.global.f32 	[%rd3], %f78;
	ld.global.f32 	%f79, [%rd2];
	st.global.f32 	[%rd1], %f79;
	ld.global.f32 	%f80, [%rd3];
	st.global.f32 	[%rd2], %f80;
	bra.uni 	$L__BB0_48;
$L__BB0_27:
	ld.param.u32 	%r68, [_Z17boundaryAndCorneriiPfS_S__param_1];
	rem.s32 	%r26, %r25, %r68;
	setp.ne.s32 	%p9, %r26, 0;
	@%p9 bra 	$L__BB0_29;
	ld.global.f32 	%f25, [%rd13+4];
	mul.f32 	%f26, %f25, 0f3F400000;
	st.global.f32 	[%rd13], %f26;
	ld.global.f32 	%f27, [%rd14];
	st.global.f32 	[%rd15], %f27;
	ld.global.f32 	%f28, [%rd13];
	st.global.f32 	[%rd14], %f28;
	bra.uni 	$L__BB0_33;
$L__BB0_29:
	setp.le.s32 	%p10, %r25, %r4;
	@%p10 bra 	$L__BB0_31;
	ld.param.u32 	%r69, [_Z17boundaryAndCorneriiPfS_S__param_1];
	ld.global.f32 	%f21, [%rd16];
	mul.f32 	%f22, %f21, 0f3F400000;
	mul.wide.s32 	%rd43, %r69, 4;
	add.s64 	%rd44, %rd16, %rd43;
	st.global.f32 	[%rd44], %f22;
	ld.global.f32 	%f23, [%rd14];
	st.global.f32 	[%rd15], %f23;
	ld.global.f32 	%f24, [%rd44];
	st.global.f32 	[%rd14], %f24;
	bra.uni 	$L__BB0_33;
$L__BB0_31:
	setp.ne.s32 	%p11, %r26, %r3;
	@%p11 bra 	$L__BB0_33;
	ld.global.f32 	%f17, [%rd13+-4];
	mul.f32 	%f18, %f17, 0f3F400000;
	st.global.f32 	[%rd13], %f18;
	ld.global.f32 	%f19, [%rd14];
	st.global.f32 	[%rd15], %f19;
	ld.global.f32 	%f20, [%rd13];
	st.global.f32 	[%rd14], %f20;
$L__BB0_33:
	ld.param.u32 	%r71, [_Z17boundaryAndCorneriiPfS_S__param_1];
	setp.lt.s32 	%p12, %r24, %r71;
	@%p12 bra 	$L__BB0_40;
	ld.param.u32 	%r72, [_Z17boundaryAndCorneriiPfS_S__param_1];
	rem.s32 	%r27, %r24, %r72;
	setp.eq.s32 	%p13, %r27, 0;
	@%p13 bra 	$L__BB0_39;
	setp.ge.s32 	%p14, %r25, %r4;
	@%p14 bra 	$L__BB0_38;
	setp.ne.s32 	%p15, %r27, %r3;
	@%p15 bra 	$L__BB0_41;
	ld.global.f32 	%f37, [%rd13];
	mul.f32 	%f38, %f37, 0f3F400000;
	st.global.f32 	[%rd13+4], %f38;
	ld.global.f32 	%f39, [%rd14+4];
	st.global.f32 	[%rd15+4], %f39;
	ld.global.f32 	%f40, [%rd13+4];
	st.global.f32 	[%rd14+4], %f40;
	bra.uni 	$L__BB0_41;
$L__BB0_38:
	ld.global.f32 	%f33, [%rd16+4];
	mul.f32 	%f34, %f33, 0f3F400000;
	st.global.f32 	[%rd13+4], %f34;
	ld.global.f32 	%f35, [%rd14+4];
	st.global.f32 	[%rd15+4], %f35;
	ld.global.f32 	%f36, [%rd13+4];
	st.global.f32 	[%rd14+4], %f36;
	bra.uni 	$L__BB0_41;
$L__BB0_39:
	ld.global.f32 	%f41, [%rd13+8];
	mul.f32 	%f42, %f41, 0f3F400000;
	st.global.f32 	[%rd13+4], %f42;
	ld.global.f32 	%f43, [%rd14+4];
	st.global.f32 	[%rd15+4], %f43;
	ld.global.f32 	%f44, [%rd13+4];
	st.global.f32 	[%rd14+4], %f44;
	bra.uni 	$L__BB0_41;
$L__BB0_40:
	ld.param.u32 	%r73, [_Z17boundaryAndCorneriiPfS_S__param_1];
	mul.wide.s32 	%rd47, %r73, 4;
	add.s64 	%rd48, %rd13, %rd47;
	ld.global.f32 	%f45, [%rd48+4];
	mul.f32 	%f46, %f45, 0f3F400000;
	st.global.f32 	[%rd13+4], %f46;
	ld.global.f32 	%f47, [%rd14+4];
	st.global.f32 	[%rd15+4], %f47;
	ld.global.f32 	%f48, [%rd13+4];
	st.global.f32 	[%rd14+4], %f48;
$L__BB0_41:
	add.s32 	%r81, %r24, 2;
	add.s32 	%r56, %r24, 1;
	add.s32 	%r80, %r80, 2;
	setp.lt.s32 	%p16, %r56, %r2;
	@%p16 bra 	$L__BB0_12;
	bra.uni 	$L__BB0_14;
$L__BB0_42:
	setp.ne.s32 	%p24, %r84, -1;
	@%p24 bra 	$L__BB0_44;
	ld.param.u32 	%r76, [_Z17boundaryAndCorneriiPfS_S__param_1];
	ld.global.f32 	%f73, [%rd6+-8];
	mul.f32 	%f74, %f73, 0f3F400000;
	st.global.f32 	[%rd6+-4], %f74;
	mul.wide.s32 	%rd68, %r76, 4;
	add.s64 	%rd69, %rd2, %rd68;
	ld.global.f32 	%f75, [%rd69+-4];
	st.global.f32 	[%rd12+-4], %f75;
	ld.global.f32 	%f76, [%rd6+-4];
	st.global.f32 	[%rd69+-4], %f76;
	bra.uni 	$L__BB0_48;
$L__BB0_44:
	setp.ne.s32 	%p25, %r83, -1;
	@%p25 bra 	$L__BB0_46;
	ld.global.f32 	%f69, [%rd5];
	mul.f32 	%f70, %f69, 0f3F400000;
	st.global.f32 	[%rd9], %f70;
	ld.global.f32 	%f71, [%rd10];
	st.global.f32 	[%rd11], %f71;
	ld.global.f32 	%f72, [%rd9];
	st.global.f32 	[%rd10], %f72;
	bra.uni 	$L__BB0_48;
$L__BB0_46:
	setp.ne.s32 	%p26, %r82, -1;
	@%p26 bra 	$L__BB0_48;
	ld.global.f32 	%f65, [%rd4+-8];
	mul.f32 	%f66, %f65, 0f3F400000;
	st.global.f32 	[%rd4+-4], %f66;
	ld.global.f32 	%f67, [%rd7+-4];
	st.global.f32 	[%rd8+-4], %f67;
	ld.global.f32 	%f68, [%rd4+-4];
	st.global.f32 	[%rd7+-4], %f68;
$L__BB0_48:
	setp.eq.s32 	%p27, %r85, -1;
	@%p27 bra 	$L__BB0_55;
	setp.eq.s32 	%p28, %r86, -2;
	@%p28 bra 	$L__BB0_54;
	setp.eq.s32 	%p29, %r87, -1;
	@%p29 bra 	$L__BB0_53;
	setp.ne.s32 	%p30, %r88, -2;
	@%p30 bra 	$L__BB0_56;
	ld.global.f32 	%f81, [%rd4+-8];
	mul.f32 	%f82, %f81, 0f3F400000;
	st.global.f32 	[%rd4+-4], %f82;
	ld.global.f32 	%f83, [%rd7+-4];
	st.global.f32 	[%rd8+-4], %f83;
	ld.global.f32 	%f84, [%rd4+-4];
	st.global.f32 	[%rd7+-4], %f84;
	bra.uni 	$L__BB0_56;
$L__BB0_53:
	ld.global.f32 	%f85, [%rd5];
	mul.f32 	%f86, %f85, 0f3F400000;
	st.global.f32 	[%rd9], %f86;
	ld.global.f32 	%f87, [%rd10];
	st.global.f32 	[%rd11], %f87;
	ld.global.f32 	%f88, [%rd9];
	st.global.f32 	[%rd10], %f88;
	bra.uni 	$L__BB0_56;
$L__BB0_54:
	ld.param.u32 	%r77, [_Z17boundaryAndCorneriiPfS_S__param_1];
	ld.global.f32 	%f89, [%rd6+-8];
	mul.f32 	%f90, %f89, 0f3F400000;
	st.global.f32 	[%rd6+-4], %f90;
	mul.wide.s32 	%rd70, %r77, 4;
	add.s64 	%rd71, %rd2, %rd70;
	ld.global.f32 	%f91, [%rd71+-4];
	st.global.f32 	[%rd12+-4], %f91;
	ld.global.f32 	%f92, [%rd6+-4];
	st.global.f32 	[%rd71+-4], %f92;
	bra.uni 	$L__BB0_56;
$L__BB0_55:
	ld.global.f32 	%f93, [%rd6];
	mul.f32 	%f94, %f93, 0f3F400000;
	st.global.f32 	[%rd3], %f94;
	ld.global.f32 	%f95, [%rd2];
	st.global.f32 	[%rd1], %f95;
	ld.global.f32 	%f96, [%rd3];
	st.global.f32 	[%rd2], %f96;
$L__BB0_56:
	add.s32 	%r89, %r37, 2;
	add.s32 	%r60, %r37, 1;
	add.s32 	%r88, %r88, 2;
	add.s32 	%r87, %r87, 2;
	add.s32 	%r86, %r86, 2;
	add.s32 	%r85, %r85, -2;
	add.s32 	%r84, %r84, -2;
	add.s32 	%r83, %r83, -2;
	add.s32 	%r82, %r82, -2;
	setp.lt.s32 	%p31, %r60, %r2;
	@%p31 bra 	$L__BB0_25;
$L__BB0_57:
	ret;

}
	// .globl	_Z8interioriiPfS_S_
.visible .entry _Z8interioriiPfS_S_(
	.param .u32 _Z8interioriiPfS_S__param_0,
	.param .u32 _Z8interioriiPfS_S__param_1,
	.param .u64 .ptr .align 1 _Z8interioriiPfS_S__param_2,
	.param .u64 .ptr .align 1 _Z8interioriiPfS_S__param_3,
	.param .u64 .ptr .align 1 _Z8interioriiPfS_S__param_4
)
{
	.reg .pred 	%p<25>;
	.reg .b32 	%r<46>;
	.reg .b32 	%f<53>;
	.reg .b64 	%rd<41>;

	ld.param.u32 	%r29, [_Z8interioriiPfS_S__param_0];
	ld.param.u32 	%r28, [_Z8interioriiPfS_S__param_1];
	ld.param.u64 	%rd9, [_Z8interioriiPfS_S__param_2];
	ld.param.u64 	%rd10, [_Z8interioriiPfS_S__param_3];
	ld.param.u64 	%rd11, [_Z8interioriiPfS_S__param_4];
	cvta.to.global.u64 	%rd1, %rd9;
	cvta.to.global.u64 	%rd2, %rd11;
	cvta.to.global.u64 	%rd3, %rd10;
	mov.u32 	%r30, %tid.x;
	mov.u32 	%r31, %ctaid.x;
	mov.u32 	%r32, %ntid.x;
	mad.lo.s32 	%r33, %r31, %r32, %r30;
	mul.lo.s32 	%r1, %r33, %r29;
	add.s32 	%r2, %r1, %r29;
	setp.lt.s32 	%p1, %r29, 1;
	@%p1 bra 	$L__BB1_23;
	add.s32 	%r3, %r28, -1;
	mul.lo.s32 	%r4, %r3, %r28;
	add.s32 	%r5, %r1, 1;
	max.s32 	%r6, %r2, %r5;
	sub.s32 	%r7, %r6, %r1;
	and.b32  	%r34, %r7, 1;
	setp.eq.b32 	%p2, %r34, 1;
	not.pred 	%p3, %p2;
	mov.u32 	%r39, %r1;
	@%p3 bra 	$L__BB1_6;
	setp.lt.s32 	%p4, %r1, %r28;
	mov.u32 	%r39, %r5;
	@%p4 bra 	$L__BB1_6;
	rem.s32 	%r8, %r1, %r28;
	setp.eq.s32 	%p5, %r8, 0;
	mov.u32 	%r39, %r5;
	@%p5 bra 	$L__BB1_6;
	setp.eq.s32 	%p6, %r8, %r3;
	setp.gt.s32 	%p7, %r1, %r4;
	or.pred  	%p8, %p6, %p7;
	mov.u32 	%r39, %r5;
	@%p8 bra 	$L__BB1_6;
	sub.s32 	%r35, %r1, %r28;
	mul.wide.s32 	%rd12, %r35, 4;
	add.s64 	%rd13, %rd3, %rd12;
	ld.global.f32 	%f1, [%rd13];
	add.s32 	%r36, %r1, %r28;
	mul.wide.s32 	%rd14, %r36, 4;
	add.s64 	%rd15, %rd3, %rd14;
	ld.global.f32 	%f2, [%rd15];
	add.f32 	%f3, %f1, %f2;
	mul.wide.s32 	%rd16, %r28, 4;
	add.s64 	%rd17, %rd13, %rd16;
	ld.global.f32 	%f4, [%rd17+-4];
	add.f32 	%f5, %f3, %f4;
	ld.global.f32 	%f6, [%rd17+4];
	add.f32 	%f7, %f5, %f6;
	ld.global.f32 	%f8, [%rd17];
	fma.rn.f32 	%f9, %f8, 0fC0800000, %f7;
	mul.f32 	%f10, %f9, 0f3F000000;
	fma.rn.f32 	%f11, %f8, 0f40000000, %f10;
	mul.wide.s32 	%rd18, %r1, 4;
	add.s64 	%rd19, %rd2, %rd18;
	ld.global.f32 	%f12, [%rd19];
	fma.rn.f32 	%f13, %f12, 0fBF7FF2E5, %f11;
	div.rn.f32 	%f14, %f13, 0f3F80068E;
	add.s64 	%rd20, %rd1, %rd18;
	st.global.f32 	[%rd20], %f14;
	mov.u32 	%r39, %r5;
$L__BB1_6:
	setp.ge.s32 	%p9, %r5, %r2;
	@%p9 bra 	$L__BB1_17;
	add.s32 	%r44, %r39, 1;
	sub.s32 	%r43, %r39, %r28;
	mul.wide.s32 	%rd22, %r28, 4;
$L__BB1_8:
	mov.u32 	%r20, %r44;
	add.s32 	%r21, %r20, -1;
	setp.lt.s32 	%p10, %r21, %r28;
	mul.wide.s32 	%rd21, %r43, 4;
	add.s64 	%rd7, %rd3, %rd21;
	add.s64 	%rd8, %rd7, %rd22;
	@%p10 bra 	$L__BB1_12;
	rem.s32 	%r22, %r21, %r28;
	setp.eq.s32 	%p11, %r22, 0;
	@%p11 bra 	$L__BB1_12;
	setp.eq.s32 	%p12, %r22, %r3;
	setp.gt.s32 	%p13, %r21, %r4;
	or.pred  	%p14, %p12, %p13;
	@%p14 bra 	$L__BB1_12;
	ld.global.f32 	%f15, [%rd7];
	add.s64 	%rd24, %rd8, %rd22;
	ld.global.f32 	%f16, [%rd24];
	add.f32 	%f17, %f15, %f16;
	ld.global.f32 	%f18, [%rd8+-4];
	add.f32 	%f19, %f17, %f18;
	ld.global.f32 	%f20, [%rd8+4];
	add.f32 	%f21, %f19, %f20;
	ld.global.f32 	%f22, [%rd8];
	fma.rn.f32 	%f23, %f22, 0fC0800000, %f21;
	mul.f32 	%f24, %f23, 0f3F000000;
	fma.rn.f32 	%f25, %f22, 0f40000000, %f24;
	mul.wide.s32 	%rd25, %r21, 4;
	add.s64 	%rd26, %rd2, %rd25;
	ld.global.f32 	%f26, [%rd26];
	fma.rn.f32 	%f27, %f26, 0fBF7FF2E5, %f25;
	div.rn.f32 	%f28, %f27, 0f3F80068E;
	add.s64 	%rd27, %rd1, %rd25;
	st.global.f32 	[%rd27], %f28;
$L__BB1_12:
	setp.lt.s32 	%p15, %r20, %r28;
	@%p15 bra 	$L__BB1_16;
	rem.s32 	%r23, %r20, %r28;
	setp.eq.s32 	%p16, %r23, 0;
	@%p16 bra 	$L__BB1_16;
	setp.eq.s32 	%p17, %r23, %r3;
	setp.ge.s32 	%p18, %r21, %r4;
	or.pred  	%p19, %p17, %p18;
	@%p19 bra 	$L__BB1_16;
	ld.global.f32 	%f29, [%rd7+4];
	add.s64 	%rd29, %rd8, %rd22;
	ld.global.f32 	%f30, [%rd29+4];
	add.f32 	%f31, %f29, %f30;
	ld.global.f32 	%f32, [%rd8];
	add.f32 	%f33, %f31, %f32;
	ld.global.f32 	%f34, [%rd8+8];
	add.f32 	%f35, %f33, %f34;
	ld.global.f32 	%f36, [%rd8+4];
	fma.rn.f32 	%f37, %f36, 0fC0800000, %f35;
	mul.f32 	%f38, %f37, 0f3F000000;
	fma.rn.f32 	%f39, %f36, 0f40000000, %f38;
	mul.wide.s32 	%rd30, %r21, 4;
	add.s64 	%rd31, %rd2, %rd30;
	ld.global.f32 	%f40, [%rd31+4];
	fma.rn.f32 	%f41, %f40, 0fBF7FF2E5, %f39;
	div.rn.f32 	%f42, %f41, 0f3F80068E;
	add.s64 	%rd32, %rd1, %rd30;
	st.global.f32 	[%rd32+4], %f42;
$L__BB1_16:
	add.s32 	%r44, %r20, 2;
	add.s32 	%r37, %r20, 1;
	add.s32 	%r43, %r43, 2;
	setp.lt.s32 	%p20, %r37, %r2;
	@%p20 bra 	$L__BB1_8;
$L__BB1_17:
	and.b32  	%r12, %r7, 3;
	setp.eq.s32 	%p21, %r12, 0;
	mov.u32 	%r42, %r1;
	@%p21 bra 	$L__BB1_20;
	neg.s32 	%r40, %r12;
	mov.u32 	%r42, %r1;
$L__BB1_19:
	.pragma "nounroll";
	mul.wide.s32 	%rd33, %r42, 4;
	add.s64 	%rd34, %rd1, %rd33;
	add.s64 	%rd35, %rd2, %rd33;
	add.s64 	%rd36, %rd3, %rd33;
	ld.global.f32 	%f43, [%rd36];
	st.global.f32 	[%rd35], %f43;
	ld.global.f32 	%f44, [%rd34];
	st.global.f32 	[%rd36], %f44;
	add.s32 	%r42, %r42, 1;
	add.s32 	%r40, %r40, 1;
	setp.ne.s32 	%p22, %r40, 0;
	@%p22 bra 	$L__BB1_19;
$L__BB1_20:
	sub.s32 	%r38, %r1, %r6;
	setp.gt.u32 	%p23, %r38, -4;
	@%p23 bra 	$L__BB1_23;
	add.s64 	%rd4, %rd3, 8;
	add.s64 	%rd5, %rd2, 8;
	add.s64 	%rd6, %rd1, 8;
$L__BB1_22:
	mul.wide.s32 	%rd37, %r42, 4;
	add.s64 	%rd38, %rd4, %rd37;
	add.s64 	%rd39, %rd5, %rd37;
	add.s64 	%rd40, %rd6, %rd37;
	ld.global.f32 	%f45, [%rd38+-8];
	st.global.f32 	[%rd39+-8], %f45;
	ld.global.f32 	%f46, [%rd40+-8];
	st.global.f32 	[%rd38+-8], %f46;
	ld.global.f32 	%f47, [%rd38+-4];
	st.global.f32 	[%rd39+-4], %f47;
	ld.global.f32 	%f48, [%rd40+-4];
	st.global.f32 	[%rd38+-4], %f48;
	ld.global.f32 	%f49, [%rd38];
	st.global.f32 	[%rd39], %f49;
	ld.global.f32 	%f50, [%rd40];
	st.global.f32 	[%rd38], %f50;
	ld.global.f32 	%f51, [%rd38+4];
	st.global.f32 	[%rd39+4], %f51;
	ld.global.f32 	%f52, [%rd40+4];
	st.global.f32 	[%rd38+4], %f52;
	add.s32 	%r42, %r42, 4;
	setp.lt.s32 	%p24, %r42, %r2;
	@%p24 bra 	$L__BB1_22;
$L__BB1_23:
	ret;

}


// ===== COMPILED SASS (sm_100) =====

	.target	sm_100

	.elftype	@"ET_EXEC"


//--------------------- .note.nv.tkinfo           --------------------------
	.section	.note.nv.tkinfo,"",@"SHT_NOTE"
	.sectionflags	@"SHF_NOTE_NV_TKINFO"
	.tkinfo
        /*0018*/ 	.word	0x00000002
        /*0030*/ 	.string	""
        /*0030*/ 	.string	"ptxas"
        /*0030*/ 	.string	"Cuda compilation tools, release 13.0, V13.0.88"
        /*0030*/ 	.string	"Build cuda_13.0.r13.0/compiler.36424714_0"
        /*0030*/ 	.string	"-arch sm_100 -m 64 "



//--------------------- .note.nv.cuinfo           --------------------------
	.section	.note.nv.cuinfo,"",@"SHT_NOTE"
	.sectionflags	@"SHF_NOTE_NV_CUINFO"
        /*0018*/ 	.short	0x0002
        /*001a*/ 	.short	0x0064
        /*001c*/ 	.short	0x0082
	.zero		2


//--------------------- .nv.info                  --------------------------
	.section	.nv.info,"",@"SHT_CUDA_INFO"
	.align	4


	//----- nvinfo : EIATTR_REGCOUNT
	.align		4
        /*0000*/ 	.byte	0x04, 0x2f
        /*0002*/ 	.short	(.L_1 - .L_0)
	.align		4
.L_0:
        /*0004*/ 	.word	index@(_Z17boundaryAndCorneriiPfS_S_)
        /*0008*/ 	.word	0x00000028


	//----- nvinfo : EIATTR_FRAME_SIZE
	.align		4
.L_1:
        /*000c*/ 	.byte	0x04, 0x11
        /*000e*/ 	.short	(.L_3 - .L_2)
	.align		4
.L_2:
        /*0010*/ 	.word	index@(_Z17boundaryAndCorneriiPfS_S_)
        /*0014*/ 	.word	0x00000000


	//----- nvinfo : EIATTR_REGCOUNT
	.align		4
.L_3:
        /*0018*/ 	.byte	0x04, 0x2f
        /*001a*/ 	.short	(.L_5 - .L_4)
	.align		4
.L_4:
        /*001c*/ 	.word	index@(_Z8interioriiPfS_S_)
        /*0020*/ 	.word	0x00000024


	//----- nvinfo : EIATTR_FRAME_SIZE
	.align		4
.L_5:
        /*0024*/ 	.byte	0x04, 0x11
        /*0026*/ 	.short	(.L_7 - .L_6)
	.align		4
.L_6:
        /*0028*/ 	.word	index@($__internal_0_$__cuda_sm3x_div_rn_noftz_f32_slowpath)
        /*002c*/ 	.word	0x00000000


	//----- nvinfo : EIATTR_FRAME_SIZE
	.align		4
.L_7:
        /*0030*/ 	.byte	0x04, 0x11
        /*0032*/ 	.short	(.L_9 - .L_8)
	.align		4
.L_8:
        /*0034*/ 	.word	index@(_Z8interioriiPfS_S_)
        /*0038*/ 	.word	0x00000000


	//----- nvinfo : EIATTR_MIN_STACK_SIZE
	.align		4
.L_9:
        /*003c*/ 	.byte	0x04, 0x12
        /*003e*/ 	.short	(.L_11 - .L_10)
	.align		4
.L_10:
        /*0040*/ 	.word	index@(_Z8interioriiPfS_S_)
        /*0044*/ 	.word	0x00000000


	//----- nvinfo : EIATTR_MIN_STACK_SIZE
	.align		4
.L_11:
        /*0048*/ 	.byte	0x04, 0x12
        /*004a*/ 	.short	(.L_13 - .L_12)
	.align		4
.L_12:
        /*004c*/ 	.word	index@(_Z17boundaryAndCorneriiPfS_S_)
        /*0050*/ 	.word	0x00000000
.L_13:


//--------------------- .nv.compat                --------------------------
	.section	.nv.compat,"",@"SHT_CUDA_COMPAT_INFO"
	.align	4
        /*0000*/ 	.byte	0x02, 0x09, 0x00, 0x00, 0x02, 0x02, 0x01, 0x00, 0x02, 0x05, 0x05, 0x00, 0x03, 0x07, 0x01, 0x01
        /*0010*/ 	.byte	0x02, 0x03, 0x00, 0x00, 0x02, 0x06, 0x01, 0x00, 0x04, 0x0b, 0x08, 0x00, 0x01, 0x00, 0x00, 0x00
        /*0020*/ 	.byte	0x00, 0x00, 0x00, 0x00


//--------------------- .nv.info._Z8interioriiPfS_S_ --------------------------
	.section	.nv.info._Z8interioriiPfS_S_,"",@"SHT_CUDA_INFO"
	.sectionflags	@""
	.align	4


	//----- nvinfo : EIATTR_CUDA_API_VERSION
	.align		4
        /*0000*/ 	.byte	0x04, 0x37
        /*0002*/ 	.short	(.L_15 - .L_14)
.L_14:
        /*0004*/ 	.word	0x00000082


	//----- nvinfo : EIATTR_KPARAM_INFO
	.align		4
.L_15:
        /*0008*/ 	.byte	0x04, 0x17
        /*000a*/ 	.short	(.L_17 - .L_16)
.L_16:
        /*000c*/ 	.word	0x00000000
        /*0010*/ 	.short	0x0004
        /*0012*/ 	.short	0x0018
        /*0014*/ 	.byte	0x00, 0xf5, 0x21, 0x00


	//----- nvinfo : EIATTR_KPARAM_INFO
	.align		4
.L_17:
        /*0018*/ 	.byte	0x04, 0x17
        /*001a*/ 	.short	(.L_19 - .L_18)
.L_18:
        /*001c*/ 	.word	0x00000000
        /*0020*/ 	.short	0x0003
        /*0022*/ 	.short	0x0010
        /*0024*/ 	.byte	0x00, 0xf5, 0x21, 0x00


	//----- nvinfo : EIATTR_KPARAM_INFO
	.align		4
.L_19:
        /*0028*/ 	.byte	0x04, 0x17
        /*002a*/ 	.short	(.L_21 - .L_20)
.L_20:
        /*002c*/ 	.word	0x00000000
        /*0030*/ 	.short	0x0002
        /*0032*/ 	.short	0x0008
        /*0034*/ 	.byte	0x00, 0xf5, 0x21, 0x00


	//----- nvinfo : EIATTR_KPARAM_INFO
	.align		4
.L_21:
        /*0038*/ 	.byte	0x04, 0x17
        /*003a*/ 	.short	(.L_23 - .L_22)
.L_22:
        /*003c*/ 	.word	0x00000000
        /*0040*/ 	.short	0x0001
        /*0042*/ 	.short	0x0004
        /*0044*/ 	.byte	0x00, 0xf0, 0x11, 0x00


	//----- nvinfo : EIATTR_KPARAM_INFO
	.align		4
.L_23:
        /*0048*/ 	.byte	0x04, 0x17
        /*004a*/ 	.short	(.L_25 - .L_24)
.L_24:
        /*004c*/ 	.word	0x00000000
        /*0050*/ 	.short	0x0000
        /*0052*/ 	.short	0x0000
        /*0054*/ 	.byte	0x00, 0xf0, 0x11, 0x00


	//----- nvinfo : EIATTR_SPARSE_MMA_MASK
	.align		4
.L_25:
        /*0058*/ 	.byte	0x03, 0x50
        /*005a*/ 	.short	0x0000


	//----- nvinfo : EIATTR_MAXREG_COUNT
	.align		4
        /*005c*/ 	.byte	0x03, 0x1b
        /*005e*/ 	.short	0x00ff


	//----- nvinfo : EIATTR_MERCURY_ISA_VERSION
	.align		4
        /*0060*/ 	.byte	0x03, 0x5f
        /*0062*/ 	.short	0x0101


	//----- nvinfo : EIATTR_VRC_CTA_INIT_COUNT
	.align		4
        /*0064*/ 	.byte	0x02, 0x4a
	.zero		1
	.zero		1


	//----- nvinfo : EIATTR_EXIT_INSTR_OFFSETS
	.align		4
        /*0068*/ 	.byte	0x04, 0x1c
        /*006a*/ 	.short	(.L_27 - .L_26)


	//   ....[0]....
.L_26:
        /*006c*/ 	.word	0x00000070


	//   ....[1]....
        /*0070*/ 	.word	0x00000fe0


	//   ....[2]....
        /*0074*/ 	.word	0x00001230


	//----- nvinfo : EIATTR_CRS_STACK_SIZE
	.align		4
.L_27:
        /*0078*/ 	.byte	0x04, 0x1e
        /*007a*/ 	.short	(.L_29 - .L_28)
.L_28:
        /*007c*/ 	.word	0x00000000


	//----- nvinfo : EIATTR_CBANK_PARAM_SIZE
	.align		4
.L_29:
        /*0080*/ 	.byte	0x03, 0x19
        /*0082*/ 	.short	0x0020


	//----- nvinfo : EIATTR_PARAM_CBANK
	.align		4
        /*0084*/ 	.byte	0x04, 0x0a
        /*0086*/ 	.short	(.L_31 - .L_30)
	.align		4
.L_30:
        /*0088*/ 	.word	index@(.nv.constant0._Z8interioriiPfS_S_)
        /*008c*/ 	.short	0x0380
        /*008e*/ 	.short	0x0020


	//----- nvinfo : EIATTR_SW_WAR
	.align		4
.L_31:
        /*0090*/ 	.byte	0x04, 0x36
        /*0092*/ 	.short	(.L_33 - .L_32)
.L_32:
        /*0094*/ 	.word	0x00000008
.L_33:


//--------------------- .nv.info._Z17boundaryAndCorneriiPfS_S_ --------------------------
	.section	.nv.info._Z17boundaryAndCorneriiPfS_S_,"",@"SHT_CUDA_INFO"
	.sectionflags	@""
	.align	4


	//----- nvinfo : EIATTR_CUDA_API_VERSION
	.align		4
        /*0000*/ 	.byte	0x04, 0x37
        /*0002*/ 	.short	(.L_35 - .L_34)
.L_34:
        /*0004*/ 	.word	0x00000082


	//----- nvinfo : EIATTR_KPARAM_INFO
	.align		4
.L_35:
        /*0008*/ 	.byte	0x04, 0x17
        /*000a*/ 	.short	(.L_37 - .L_36)
.L_36:
        /*000c*/ 	.word	0x00000000
        /*0010*/ 	.short	0x0004
        /*0012*/ 	.short	0x0018
        /*0014*/ 	.byte	0x00, 0xf5, 0x21, 0x00


	//----- nvinfo : EIATTR_KPARAM_INFO
	.align		4
.L_37:
        /*0018*/ 	.byte	0x04, 0x17
        /*001a*/ 	.short	(.L_39 - .L_38)
.L_38:
        /*001c*/ 	.word	0x00000000
        /*0020*/ 	.short	0x0003
        /*0022*/ 	.short	0x0010
        /*0024*/ 	.byte	0x00, 0xf5, 0x21, 0x00


	//----- nvinfo : EIATTR_KPARAM_INFO
	.align		4
.L_39:
        /*0028*/ 	.byte	0x04, 0x17
        /*002a*/ 	.short	(.L_41 - .L_40)
.L_40:
        /*002c*/ 	.word	0x00000000
        /*0030*/ 	.short	0x0002
        /*0032*/ 	.short	0x0008
        /*0034*/ 	.byte	0x00, 0xf5, 0x21, 0x00


	//----- nvinfo : EIATTR_KPARAM_INFO
	.align		4
.L_41:
        /*0038*/ 	.byte	0x04, 0x17
        /*003a*/ 	.short	(.L_43 - .L_42)
.L_42:
        /*003c*/ 	.word	0x00000000
        /*0040*/ 	.short	0x0001
        /*0042*/ 	.short	0x0004
        /*0044*/ 	.byte	0x00, 0xf0, 0x11, 0x00


	//----- nvinfo : EIATTR_KPARAM_INFO
	.align		4
.L_43:
        /*0048*/ 	.byte	0x04, 0x17
        /*004a*/ 	.short	(.L_45 - .L_44)
.L_44:
        /*004c*/ 	.word	0x00000000
        /*0050*/ 	.short	0x0000
        /*0052*/ 	.short	0x0000
        /*0054*/ 	.byte	0x00, 0xf0, 0x11, 0x00


	//----- nvinfo : EIATTR_SPARSE_MMA_MASK
	.align		4
.L_45:
        /*0058*/ 	.byte	0x03, 0x50
        /*005a*/ 	.short	0x0000


	//----- nvinfo : EIATTR_MAXREG_COUNT
	.align		4
        /*005c*/ 	.byte	0x03, 0x1b
        /*005e*/ 	.short	0x00ff


	//----- nvinfo : EIATTR_MERCURY_ISA_VERSION
	.align		4
        /*0060*/ 	.byte	0x03, 0x5f
        /*0062*/ 	.short	0x0101


	//----- nvinfo : EIATTR_VRC_CTA_INIT_COUNT
	.align		4
        /*0064*/ 	.byte	0x02, 0x4a
	.zero		1
	.zero		1


	//----- nvinfo : EIATTR_EXIT_INSTR_OFFSETS
	.align		4
        /*0068*/ 	.byte	0x04, 0x1c
        /*006a*/ 	.short	(.L_47 - .L_46)


	//   ....[0]....
.L_46:
        /*006c*/ 	.word	0x00000070


	//   ....[1]....
        /*0070*/ 	.word	0x00001560


	//   ....[2]....
        /*0074*/ 	.word	0x00001d00


	//----- nvinfo : EIATTR_CRS_STACK_SIZE
	.align		4
.L_47:
        /*0078*/ 	.byte	0x04, 0x1e
        /*007a*/ 	.short	(.L_49 - .L_48)
.L_48:
        /*007c*/ 	.word	0x00000000


	//----- nvinfo : EIATTR_CBANK_PARAM_SIZE
	.align		4
.L_49:
        /*0080*/ 	.byte	0x03, 0x19
        /*0082*/ 	.short	0x0020


	//----- nvinfo : EIATTR_PARAM_CBANK
	.align		4
        /*0084*/ 	.byte	0x04, 0x0a
        /*0086*/ 	.short	(.L_51 - .L_50)
	.align		4
.L_50:
        /*0088*/ 	.word	index@(.nv.constant0._Z17boundaryAndCorneriiPfS_S_)
        /*008c*/ 	.short	0x0380
        /*008e*/ 	.short	0x0020


	//----- nvinfo : EIATTR_SW_WAR
	.align		4
.L_51:
        /*0090*/ 	.byte	0x04, 0x36
        /*0092*/ 	.short	(.L_53 - .L_52)
.L_52:
        /*0094*/ 	.word	0x00000008
.L_53:


//--------------------- .nv.callgraph             --------------------------
	.section	.nv.callgraph,"",@"SHT_CUDA_CALLGRAPH"
	.align	4
	.sectionentsize	8
	.align		4
        /*0000*/ 	.word	0x00000000
	.align		4
        /*0004*/ 	.word	0xffffffff
	.align		4
        /*0008*/ 	.word	0x00000000
	.align		4
        /*000c*/ 	.word	0xfffffffe
	.align		4
        /*0010*/ 	.word	0x00000000
	.align		4
        /*0014*/ 	.word	0xfffffffd
	.align		4
        /*0018*/ 	.word	0x00000000
	.align		4
        /*001c*/ 	.word	0xfffffffc


//--------------------- .text._Z8interioriiPfS_S_ --------------------------
	.section	.text._Z8interioriiPfS_S_,"ax",@progbits
	.align	128
        .global         _Z8interioriiPfS_S_
        .type           _Z8interioriiPfS_S_,@function
        .size           _Z8interioriiPfS_S_,(.L_x_64 - _Z8interioriiPfS_S_)
        .other          _Z8interioriiPfS_S_,@"STO_CUDA_ENTRY STV_DEFAULT"
_Z8interioriiPfS_S_:
.text._Z8interioriiPfS_S_:
[----:B------:R-:W-:Y:S08]  /*0000*/  LDC R1, c[0x0][0x37c] ;  /* 0x0000df00ff017b82 */ /* 0x000ff00000000800 */
[----:B------:R-:W0:Y:S01]  /*0010*/  LDC R5, c[0x0][0x380] ;  /* 0x0000e000ff057b82 */ /* 0x000e220000000800 */
[----:B------:R-:W1:Y:S07]  /*0020*/  S2R R2, SR_TID.X ;  /* 0x0000000000027919 */ /* 0x000e6e0000002100 */
[----:B------:R-:W1:Y:S08]  /*0030*/  S2UR UR4, SR_CTAID.X ;  /* 0x00000000000479c3 */ /* 0x000e700000002500 */
[----:B------:R-:W1:Y:S01]  /*0040*/  LDC R3, c[0x0][0x360] ;  /* 0x0000d800ff037b82 */ /* 0x000e620000000800 */
[----:B0-----:R-:W-:Y:S01]  /*0050*/  ISETP.GE.AND P0, PT, R5, 0x1, PT ;  /* 0x000000010500780c */ /* 0x001fe20003f06270 */
[----:B-1----:R-:W-:-:S12]  /*0060*/  IMAD R2, R3, UR4, R2 ;  /* 0x0000000403027c24 */ /* 0x002fd8000f8e0202 */
[----:B------:R-:W-:Y:S05]  /*0070*/  @!P0 EXIT ;  /* 0x000000000000894d */ /* 0x000fea0003800000 */
[----:B------:R-:W-:Y:S01]  /*0080*/  IMAD R2, R2, R5, RZ ;  /* 0x0000000502027224 */ /* 0x000fe200078e02ff */
[----:B------:R-:W0:Y:S01]  /*0090*/  LDC R3, c[0x0][0x384] ;  /* 0x0000e100ff037b82 */ /* 0x000e220000000800 */
[----:B------:R-:W1:Y:S01]  /*00a0*/  LDCU.64 UR12, c[0x0][0x358] ;  /* 0x00006b00ff0c77ac */ /* 0x000e620008000a00 */
[----:B------:R-:W-:Y:S01]  /*00b0*/  BSSY.RECONVERGENT B0, `(.L_x_0) ;  /* 0x0000052000007945 */ /* 0x000fe20003800200 */
[C---:B------:R-:W-:Y:S02]  /*00c0*/  IMAD.IADD R14, R2.reuse, 0x1, R5 ;  /* 0x00000001020e7824 */ /* 0x040fe400078e0205 */
[----:B------:R-:W-:Y:S02]  /*00d0*/  VIADD R5, R2, 0x1 ;  /* 0x0000000102057836 */ /* 0x000fe40000000000 */
[----:B------:R-:W-:-:S03]  /*00e0*/  IMAD.MOV.U32 R18, RZ, RZ, 0x3f80068e ;  /* 0x3f80068eff127424 */ /* 0x000fc600078e00ff */
[----:B------:R-:W-:-:S04]  /*00f0*/  VIMNMX R15, PT, PT, R14, R5, !PT ;  /* 0x000000050e0f7248 */ /* 0x000fc80007fe0100 */
[----:B------:R-:W-:-:S04]  /*0100*/  IADD3 R16, PT, PT, -R2, R15, RZ ;  /* 0x0000000f02107210 */ /* 0x000fc80007ffe1ff */
[----:B------:R-:W-:-:S04]  /*0110*/  LOP3.LUT R0, R16, 0x1, RZ, 0xc0, !PT ;  /* 0x0000000110007812 */ /* 0x000fc800078ec0ff */
[----:B------:R-:W-:Y:S01]  /*0120*/  ISETP.NE.U32.AND P0, PT, R0, 0x1, PT ;  /* 0x000000010000780c */ /* 0x000fe20003f05070 */
[----:B0-----:R-:W-:Y:S01]  /*0130*/  VIADD R17, R3, 0xffffffff ;  /* 0xffffffff03117836 */ /* 0x001fe20000000000 */
[----:B------:R-:W-:-:S03]  /*0140*/  MOV R0, R2 ;  /* 0x0000000200007202 */ /* 0x000fc60000000f00 */
[----:B------:R-:W-:-:S08]  /*0150*/  IMAD R19, R17, R3, RZ ;  /* 0x0000000311137224 */ /* 0x000fd000078e02ff */
[----:B-1----:R-:W-:Y:S05]  /*0160*/  @P0 BRA `(.L_x_1) ;  /* 0x0000000400180947 */ /* 0x002fea0003800000 */
[----:B------:R-:W-:Y:S01]  /*0170*/  ISETP.GE.AND P0, PT, R2, R3, PT ;  /* 0x000000030200720c */ /* 0x000fe20003f06270 */
[----:B------:R-:W-:-:S12]  /*0180*/  IMAD.MOV.U32 R0, RZ, RZ, R5 ;  /* 0x000000ffff007224 */ /* 0x000fd800078e0005 */
[----:B------:R-:W-:Y:S05]  /*0190*/  @!P0 BRA `(.L_x_1) ;  /* 0x00000004000c8947 */ /* 0x000fea0003800000 */
[----:B------:R-:W-:Y:S02]  /*01a0*/  IABS R9, R3 ;  /* 0x0000000300097213 */ /* 0x000fe40000000000 */
[----:B------:R-:W-:Y:S02]  /*01b0*/  ISETP.GE.AND P2, PT, R2, RZ, PT ;  /* 0x000000ff0200720c */ /* 0x000fe40003f46270 */
[----:B------:R-:W0:Y:S08]  /*01c0*/  I2F.RP R0, R9 ;  /* 0x0000000900007306 */ /* 0x000e300000209400 */
[----:B0-----:R-:W0:Y:S02]  /*01d0*/  MUFU.RCP R0, R0 ;  /* 0x0000000000007308 */ /* 0x001e240000001000 */
[----:B0-----:R-:W-:-:S06]  /*01e0*/  VIADD R6, R0, 0xffffffe ;  /* 0x0ffffffe00067836 */ /* 0x001fcc0000000000 */
[----:B------:R0:W1:Y:S02]  /*01f0*/  F2I.FTZ.U32.TRUNC.NTZ R7, R6 ;  /* 0x0000000600077305 */ /* 0x000064000021f000 */
[----:B0-----:R-:W-:Y:S01]  /*0200*/  IMAD.MOV.U32 R6, RZ, RZ, RZ ;  /* 0x000000ffff067224 */ /* 0x001fe200078e00ff */
[----:B-1----:R-:W-:-:S05]  /*0210*/  IADD3 R4, PT, PT, RZ, -R7, RZ ;  /* 0x80000007ff047210 */ /* 0x002fca0007ffe0ff */
[----:B------:R-:W-:Y:S01]  /*0220*/  IMAD R11, R4, R9, RZ ;  /* 0x00000009040b7224 */ /* 0x000fe200078e02ff */
[----:B------:R-:W-:-:S03]  /*0230*/  IABS R4, R2 ;  /* 0x0000000200047213 */ /* 0x000fc60000000000 */
[----:B------:R-:W-:-:S06]  /*0240*/  IMAD.HI.U32 R7, R7, R11, R6 ;  /* 0x0000000b07077227 */ /* 0x000fcc00078e0006 */
[----:B------:R-:W-:-:S04]  /*0250*/  IMAD.HI.U32 R7, R7, R4, RZ ;  /* 0x0000000407077227 */ /* 0x000fc800078e00ff */
[----:B------:R-:W-:-:S04]  /*0260*/  IMAD.MOV R7, RZ, RZ, -R7 ;  /* 0x000000ffff077224 */ /* 0x000fc800078e0a07 */
[----:B------:R-:W-:-:S05]  /*0270*/  IMAD R0, R9, R7, R4 ;  /* 0x0000000709007224 */ /* 0x000fca00078e0204 */
[----:B------:R-:W-:-:S13]  /*0280*/  ISETP.GT.U32.AND P0, PT, R9, R0, PT ;  /* 0x000000000900720c */ /* 0x000fda0003f04070 */
[----:B------:R-:W-:Y:S02]  /*0290*/  @!P0 IADD3 R0, PT, PT, R0, -R9, RZ ;  /* 0x8000000900008210 */ /* 0x000fe40007ffe0ff */
[----:B------:R-:W-:Y:S02]  /*02a0*/  ISETP.NE.AND P0, PT, R3, RZ, PT ;  /* 0x000000ff0300720c */ /* 0x000fe40003f05270 */
[----:B------:R-:W-:-:S13]  /*02b0*/  ISETP.GT.U32.AND P1, PT, R9, R0, PT ;  /* 0x000000000900720c */ /* 0x000fda0003f24070 */
[----:B------:R-:W-:-:S04]  /*02c0*/  @!P1 IMAD.IADD R0, R0, 0x1, -R9 ;  /* 0x0000000100009824 */ /* 0x000fc800078e0a09 */
[----:B------:R-:W-:Y:S02]  /*02d0*/  IMAD.MOV.U32 R4, RZ, RZ, R0 ;  /* 0x000000ffff047224 */ /* 0x000fe400078e0000 */
[----:B------:R-:W-:-:S03]  /*02e0*/  IMAD.MOV.U32 R0, RZ, RZ, R5 ;  /* 0x000000ffff007224 */ /* 0x000fc600078e0005 */
[----:B------:R-:W-:Y:S02]  /*02f0*/  @!P2 IADD3 R4, PT, PT, -R4, RZ, RZ ;  /* 0x000000ff0404a210 */ /* 0x000fe40007ffe1ff */
[----:B------:R-:W-:-:S04]  /*0300*/  @!P0 LOP3.LUT R4, RZ, R3, RZ, 0x33, !PT ;  /* 0x00000003ff048212 */ /* 0x000fc800078e33ff */
[----:B------:R-:W-:-:S13]  /*0310*/  ISETP.NE.AND P0, PT, R4, RZ, PT ;  /* 0x000000ff0400720c */ /* 0x000fda0003f05270 */
[----:B------:R-:W-:Y:S05]  /*0320*/  @!P0 BRA `(.L_x_1) ;  /* 0x0000000000a88947 */ /* 0x000fea0003800000 */
[----:B------:R-:W-:Y:S01]  /*0330*/  ISETP.GT.AND P0, PT, R2, R19, PT ;  /* 0x000000130200720c */ /* 0x000fe20003f04270 */
[----:B------:R-:W-:-:S03]  /*0340*/  IMAD.MOV.U32 R0, RZ, RZ, R5 ;  /* 0x000000ffff007224 */ /* 0x000fc600078e0005 */
[----:B------:R-:W-:-:S13]  /*0350*/  ISETP.EQ.OR P0, PT, R4, R17, P0 ;  /* 0x000000110400720c */ /* 0x000fda0000702670 */
[----:B------:R-:W-:Y:S05]  /*0360*/  @P0 BRA `(.L_x_1) ;  /* 0x0000000000980947 */ /* 0x000fea0003800000 */
[----:B------:R-:W0:Y:S01]  /*0370*/  LDC.64 R8, c[0x0][0x390] ;  /* 0x0000e400ff087b82 */ /* 0x000e220000000a00 */
[C---:B------:R-:W-:Y:S01]  /*0380*/  IADD3 R7, PT, PT, R2.reuse, -R3, RZ ;  /* 0x8000000302077210 */ /* 0x040fe20007ffe0ff */
[----:B------:R-:W-:-:S06]  /*0390*/  IMAD.IADD R11, R2, 0x1, R3 ;  /* 0x00000001020b7824 */ /* 0x000fcc00078e0203 */
[----:B------:R-:W1:Y:S01]  /*03a0*/  LDC.64 R12, c[0x0][0x398] ;  /* 0x0000e600ff0c7b82 */ /* 0x000e620000000a00 */
[----:B0-----:R-:W-:-:S04]  /*03b0*/  IMAD.WIDE R6, R7, 0x4, R8 ;  /* 0x0000000407067825 */ /* 0x001fc800078e0208 */
[----:B------:R-:W-:-:S04]  /*03c0*/  IMAD.WIDE R8, R11, 0x4, R8 ;  /* 0x000000040b087825 */ /* 0x000fc800078e0208 */
[----:B------:R-:W-:Y:S02]  /*03d0*/  IMAD.WIDE R10, R3, 0x4, R6 ;  /* 0x00000004030a7825 */ /* 0x000fe400078e0206 */
[----:B------:R-:W2:Y:S04]  /*03e0*/  LDG.E R9, desc[UR12][R8.64] ;  /* 0x0000000c08097981 */ /* 0x000ea8000c1e1900 */
[----:B------:R-:W2:Y:S04]  /*03f0*/  LDG.E R6, desc[UR12][R6.64] ;  /* 0x0000000c06067981 */ /* 0x000ea8000c1e1900 */
[----:B------:R-:W3:Y:S04]  /*0400*/  LDG.E R3, desc[UR12][R10.64+-0x4] ;  /* 0xfffffc0c0a037981 */ /* 0x000ee8000c1e1900 */
[----:B------:R-:W4:Y:S04]  /*0410*/  LDG.E R21, desc[UR12][R10.64+0x4] ;  /* 0x0000040c0a157981 */ /* 0x000f28000c1e1900 */
[----:B------:R-:W5:Y:S01]  /*0420*/  LDG.E R23, desc[UR12][R10.64] ;  /* 0x0000000c0a177981 */ /* 0x000f62000c1e1900 */
[----:B-1----:R-:W-:-:S06]  /*0430*/  IMAD.WIDE R12, R2, 0x4, R12 ;  /* 0x00000004020c7825 */ /* 0x002fcc00078e020c */
[----:B------:R-:W5:Y:S01]  /*0440*/  LDG.E R13, desc[UR12][R12.64] ;  /* 0x0000000c0c0d7981 */ /* 0x000f62000c1e1900 */
[----:B------:R-:W-:Y:S01]  /*0450*/  IMAD.MOV.U32 R4, RZ, RZ, 0x3f7ff2e5 ;  /* 0x3f7ff2e5ff047424 */ /* 0x000fe200078e00ff */
[----:B------:R-:W-:Y:S01]  /*0460*/  BSSY.RECONVERGENT B1, `(.L_x_2) ;  /* 0x0000012000017945 */ /* 0x000fe20003800200 */
[----:B--2---:R-:W-:-:S04]  /*0470*/  FADD R0, R6, R9 ;  /* 0x0000000906007221 */ /* 0x004fc80000000000 */
[----:B---3--:R-:W-:Y:S01]  /*0480*/  FADD R0, R0, R3 ;  /* 0x0000000300007221 */ /* 0x008fe20000000000 */
[----:B------:R-:W-:-:S03]  /*0490*/  FFMA R3, R4, -R18, 1 ;  /* 0x3f80000004037423 */ /* 0x000fc60000000812 */
[----:B----4-:R-:W-:Y:S01]  /*04a0*/  FADD R0, R0, R21 ;  /* 0x0000001500007221 */ /* 0x010fe20000000000 */
[----:B------:R-:W-:-:S03]  /*04b0*/  FFMA R3, R3, R4, 0.99980002641677856445 ;  /* 0x3f7ff2e503037423 */ /* 0x000fc60000000004 */
[----:B-----5:R-:W-:-:S04]  /*04c0*/  FFMA R0, R23, -4, R0 ;  /* 0xc080000017007823 */ /* 0x020fc80000000000 */
[----:B------:R-:W-:-:S04]  /*04d0*/  FMUL R0, R0, 0.5 ;  /* 0x3f00000000007820 */ /* 0x000fc80000400000 */
[----:B------:R-:W-:-:S04]  /*04e0*/  FFMA R0, R23, 2, R0 ;  /* 0x4000000017007823 */ /* 0x000fc80000000000 */
[----:B------:R-:W-:-:S04]  /*04f0*/  FFMA R0, R13, -0.99980002641677856445, R0 ;  /* 0xbf7ff2e50d007823 */ /* 0x000fc80000000000 */
[----:B------:R-:W0:Y:S01]  /*0500*/  FCHK P0, R0, 1.0002000331878662109 ;  /* 0x3f80068e00007902 */ /* 0x000e220000000000 */
[----:B------:R-:W-:-:S04]  /*0510*/  FFMA R4, R0, R3, RZ ;  /* 0x0000000300047223 */ /* 0x000fc800000000ff */
[----:B------:R-:W-:-:S04]  /*0520*/  FFMA R6, R4, -1.0002000331878662109, R0 ;  /* 0xbf80068e04067823 */ /* 0x000fc80000000000 */
[----:B------:R-:W-:Y:S01]  /*0530*/  FFMA R3, R3, R6, R4 ;  /* 0x0000000603037223 */ /* 0x000fe20000000004 */
[----:B0-----:R-:W-:Y:S06]  /*0540*/  @!P0 BRA `(.L_x_3) ;  /* 0x00000000000c8947 */ /* 0x001fec0003800000 */
[----:B------:R-:W-:Y:S02]  /*0550*/  MOV R3, R0 ;  /* 0x0000000000037202 */ /* 0x000fe40000000f00 */
[----:B------:R-:W-:-:S07]  /*0560*/  MOV R22, 0x580 ;  /* 0x0000058000167802 */ /* 0x000fce0000000f00 */
[----:B------:R-:W-:Y:S05]  /*0570*/  CALL.REL.NOINC `($__internal_0_$__cuda_sm3x_div_rn_noftz_f32_slowpath) ;  /* 0x0000000c00307944 */ /* 0x000fea0003c00000 */
.L_x_3:
[----:B------:R-:W-:Y:S05]  /*0580*/  BSYNC.RECONVERGENT B1 ;  /* 0x0000000000017941 */ /* 0x000fea0003800200 */
.L_x_2:
[----:B------:R-:W0:Y:S01]  /*0590*/  LDC.64 R6, c[0x0][0x388] ;  /* 0x0000e200ff067b82 */ /* 0x000e220000000a00 */
[----:B------:R-:W-:Y:S02]  /*05a0*/  IMAD.MOV.U32 R0, RZ, RZ, R5 ;  /* 0x000000ffff007224 */ /* 0x000fe400078e0005 */
[----:B0-----:R-:W-:-:S05]  /*05b0*/  IMAD.WIDE R6, R2, 0x4, R6 ;  /* 0x0000000402067825 */ /* 0x001fca00078e0206 */
[----:B------:R0:W-:Y:S02]  /*05c0*/  STG.E desc[UR12][R6.64], R3 ;  /* 0x0000000306007986 */ /* 0x0001e4000c10190c */
.L_x_1:
[----:B------:R-:W-:Y:S05]  /*05d0*/  BSYNC.RECONVERGENT B0 ;  /* 0x0000000000007941 */ /* 0x000fea0003800200 */
.L_x_0:
[----:B------:R-:W-:Y:S01]  /*05e0*/  ISETP.GE.AND P0, PT, R5, R14, PT ;  /* 0x0000000e0500720c */ /* 0x000fe20003f06270 */
[----:B------:R-:W-:-:S12]  /*05f0*/  BSSY.RECONVERGENT B0, `(.L_x_4) ;  /* 0x0000089000007945 */ /* 0x000fd80003800200 */
[----:B------:R-:W-:Y:S05]  /*0600*/  @P0 BRA `(.L_x_5) ;  /* 0x00000008001c0947 */ /* 0x000fea0003800000 */
[----:B------:R-:W1:Y:S01]  /*0610*/  LDC R21, c[0x0][0x384] ;  /* 0x0000e100ff157b82 */ /* 0x000e620000000800 */
[----:B------:R-:W2:Y:S01]  /*0620*/  LDCU UR4, c[0x0][0x384] ;  /* 0x00007080ff0477ac */ /* 0x000ea20008000800 */
[----:B------:R-:W-:-:S06]  /*0630*/  VIADD R20, R0, 0x1 ;  /* 0x0000000100147836 */ /* 0x000fcc0000000000 */
[----:B------:R-:W3:Y:S08]  /*0640*/  LDC.64 R8, c[0x0][0x388] ;  /* 0x0000e200ff087b82 */ /* 0x000ef00000000a00 */
[----:B0-----:R-:W0:Y:S01]  /*0650*/  LDC.64 R6, c[0x0][0x398] ;  /* 0x0000e600ff067b82 */ /* 0x001e220000000a00 */
[----:B--2---:R-:W-:-:S07]  /*0660*/  IADD3 R23, PT, PT, R0, -UR4, RZ ;  /* 0x8000000400177c10 */ /* 0x004fce000fffe0ff */
[----:B------:R-:W2:Y:S02]  /*0670*/  LDC.64 R4, c[0x0][0x390] ;  /* 0x0000e400ff047b82 */ /* 0x000ea40000000a00 */
.L_x_14:
[----:B------:R-:W-:Y:S01]  /*0680*/  VIADD R25, R20, 0xffffffff ;  /* 0xffffffff14197836 */ /* 0x000fe20000000000 */
[----:B------:R-:W-:Y:S01]  /*0690*/  BSSY.RECONVERGENT B1, `(.L_x_6) ;  /* 0x000003d000017945 */ /* 0x000fe20003800200 */
[----:B--2---:R-:W-:-:S03]  /*06a0*/  IMAD.WIDE R10, R23, 0x4, R4 ;  /* 0x00000004170a7825 */ /* 0x004fc600078e0204 */
[----:B-1----:R-:W-:Y:S01]  /*06b0*/  ISETP.GE.AND P0, PT, R25, R21, PT ;  /* 0x000000151900720c */ /* 0x002fe20003f06270 */
[----:B------:R-:W-:-:S12]  /*06c0*/  IMAD.WIDE R12, R21, 0x4, R10 ;  /* 0x00000004150c7825 */ /* 0x000fd800078e020a */
[----:B------:R-:W-:Y:S05]  /*06d0*/  @!P0 BRA `(.L_x_7) ;  /* 0x0000000000e08947 */ /* 0x000fea0003800000 */
[----:B------:R-:W-:Y:S02]  /*06e0*/  IABS R29, R21 ;  /* 0x00000015001d7213 */ /* 0x000fe40000000000 */
[----:B------:R-:W-:Y:S02]  /*06f0*/  ISETP.GE.AND P1, PT, R25, RZ, PT ;  /* 0x000000ff1900720c */ /* 0x000fe40003f26270 */
[----:B------:R-:W1:Y:S01]  /*0700*/  I2F.RP R22, R29 ;  /* 0x0000001d00167306 */ /* 0x000e620000209400 */
[----:B------:R-:W-:-:S07]  /*0710*/  ISETP.NE.AND P2, PT, R21, RZ, PT ;  /* 0x000000ff1500720c */ /* 0x000fce0003f45270 */
[----:B-1----:R-:W1:Y:S02]  /*0720*/  MUFU.RCP R22, R22 ;  /* 0x0000001600167308 */ /* 0x002e640000001000 */
[----:B-1----:R-:W-:-:S06]  /*0730*/  VIADD R26, R22, 0xffffffe ;  /* 0x0ffffffe161a7836 */ /* 0x002fcc0000000000 */
[----:B------:R1:W2:Y:S02]  /*0740*/  F2I.FTZ.U32.TRUNC.NTZ R27, R26 ;  /* 0x0000001a001b7305 */ /* 0x0002a4000021f000 */
[----:B-1----:R-:W-:Y:S01]  /*0750*/  IMAD.MOV.U32 R26, RZ, RZ, RZ ;  /* 0x000000ffff1a7224 */ /* 0x002fe200078e00ff */
[----:B--2---:R-:W-:-:S05]  /*0760*/  IADD3 R0, PT, PT, RZ, -R27, RZ ;  /* 0x8000001bff007210 */ /* 0x004fca0007ffe0ff */
[----:B------:R-:W-:-:S04]  /*0770*/  IMAD R3, R0, R29, RZ ;  /* 0x0000001d00037224 */ /* 0x000fc800078e02ff */
[----:B------:R-:W-:Y:S01]  /*0780*/  IMAD.HI.U32 R0, R27, R3, R26 ;  /* 0x000000031b007227 */ /* 0x000fe200078e001a */
[----:B------:R-:W-:-:S05]  /*0790*/  IABS R3, R25 ;  /* 0x0000001900037213 */ /* 0x000fca0000000000 */
[----:B------:R-:W-:-:S05]  /*07a0*/  IMAD.HI.U32 R0, R0, R3, RZ ;  /* 0x0000000300007227 */ /* 0x000fca00078e00ff */
[----:B------:R-:W-:-:S05]  /*07b0*/  IADD3 R0, PT, PT, -R0, RZ, RZ ;  /* 0x000000ff00007210 */ /* 0x000fca0007ffe1ff */
[----:B------:R-:W-:-:S05]  /*07c0*/  IMAD R0, R29, R0, R3 ;  /* 0x000000001d007224 */ /* 0x000fca00078e0203 */
[----:B------:R-:W-:-:S13]  /*07d0*/  ISETP.GT.U32.AND P0, PT, R29, R0, PT ;  /* 0x000000001d00720c */ /* 0x000fda0003f04070 */
[----:B------:R-:W-:-:S05]  /*07e0*/  @!P0 IMAD.IADD R0, R0, 0x1, -R29 ;  /* 0x0000000100008824 */ /* 0x000fca00078e0a1d */
[----:B------:R-:W-:-:S13]  /*07f0*/  ISETP.GT.U32.AND P0, PT, R29, R0, PT ;  /* 0x000000001d00720c */ /* 0x000fda0003f04070 */
[----:B------:R-:W-:Y:S02]  /*0800*/  @!P0 IADD3 R0, PT, PT, R0, -R29, RZ ;  /* 0x8000001d00008210 */ /* 0x000fe40007ffe0ff */
[----:B------:R-:W-:-:S03]  /*0810*/  ISETP.GT.AND P0, PT, R25, R19, PT ;  /* 0x000000131900720c */ /* 0x000fc60003f04270 */
[----:B------:R-:W-:Y:S01]  /*0820*/  @!P1 IMAD.MOV R0, RZ, RZ, -R0 ;  /* 0x000000ffff009224 */ /* 0x000fe200078e0a00 */
[----:B------:R-:W-:-:S04]  /*0830*/  @!P2 LOP3.LUT R0, RZ, R21, RZ, 0x33, !PT ;  /* 0x00000015ff00a212 */ /* 0x000fc800078e33ff */
[C---:B------:R-:W-:Y:S02]  /*0840*/  ISETP.NE.AND P1, PT, R0.reuse, RZ, PT ;  /* 0x000000ff0000720c */ /* 0x040fe40003f25270 */
[----:B------:R-:W-:-:S04]  /*0850*/  ISETP.EQ.OR P0, PT, R0, R17, P0 ;  /* 0x000000110000720c */ /* 0x000fc80000702670 */
[----:B------:R-:W-:-:S13]  /*0860*/  PLOP3.LUT P0, PT, P1, P0, PT, 0x8f, 0xf8 ;  /* 0x0000000000f8781c */ /* 0x000fda0000f01177 */
[----:B------:R-:W-:Y:S05]  /*0870*/  @P0 BRA `(.L_x_7) ;  /* 0x0000000000780947 */ /* 0x000fea0003800000 */
[----:B------:R-:W-:Y:S01]  /*0880*/  IMAD.WIDE R28, R21, 0x4, R12 ;  /* 0x00000004151c7825 */ /* 0x000fe200078e020c */
[----:B------:R-:W2:Y:S04]  /*0890*/  LDG.E R0, desc[UR12][R10.64] ;  /* 0x0000000c0a007981 */ /* 0x000ea8000c1e1900 */
[----:B------:R-:W4:Y:S04]  /*08a0*/  LDG.E R3, desc[UR12][R12.64+-0x4] ;  /* 0xfffffc0c0c037981 */ /* 0x000f28000c1e1900 */
[----:B------:R-:W2:Y:S04]  /*08b0*/  LDG.E R29, desc[UR12][R28.64] ;  /* 0x0000000c1c1d7981 */ /* 0x000ea8000c1e1900 */
[----:B------:R-:W5:Y:S04]  /*08c0*/  LDG.E R31, desc[UR12][R12.64+0x4] ;  /* 0x0000040c0c1f7981 */ /* 0x000f68000c1e1900 */
[----:B------:R-:W3:Y:S01]  /*08d0*/  LDG.E R33, desc[UR12][R12.64] ;  /* 0x0000000c0c217981 */ /* 0x000ee2000c1e1900 */
[----:B0-----:R-:W-:-:S06]  /*08e0*/  IMAD.WIDE R26, R25, 0x4, R6 ;  /* 0x00000004191a7825 */ /* 0x001fcc00078e0206 */
[----:B------:R-:W3:Y:S01]  /*08f0*/  LDG.E R27, desc[UR12][R26.64] ;  /* 0x0000000c1a1b7981 */ /* 0x000ee2000c1e1900 */
[----:B------:R-:W-:Y:S01]  /*0900*/  BSSY.RECONVERGENT B2, `(.L_x_8) ;  /* 0x0000013000027945 */ /* 0x000fe20003800200 */
[----:B--2---:R-:W-:-:S04]  /*0910*/  FADD R0, R0, R29 ;  /* 0x0000001d00007221 */ /* 0x004fc80000000000 */
[----:B----4-:R-:W-:-:S04]  /*0920*/  FADD R0, R0, R3 ;  /* 0x0000000300007221 */ /* 0x010fc80000000000 */
[----:B-----5:R-:W-:-:S04]  /*0930*/  FADD R0, R0, R31 ;  /* 0x0000001f00007221 */ /* 0x020fc80000000000 */
[----:B---3--:R-:W-:Y:S01]  /*0940*/  FFMA R0, R33, -4, R0 ;  /* 0xc080000021007823 */ /* 0x008fe20000000000 */
[----:B------:R-:W-:-:S03]  /*0950*/  HFMA2 R3, -RZ, RZ, 1.8740234375, -14120 ;  /* 0x3f7ff2e5ff037431 */ /* 0x000fc600000001ff */
[----:B------:R-:W-:-:S04]  /*0960*/  FMUL R0, R0, 0.5 ;  /* 0x3f00000000007820 */ /* 0x000fc80000400000 */
[----:B------:R-:W-:-:S04]  /*0970*/  FFMA R0, R33, 2, R0 ;  /* 0x4000000021007823 */ /* 0x000fc80000000000 */
[----:B------:R-:W-:Y:S01]  /*0980*/  FFMA R24, R27, -0.99980002641677856445, R0 ;  /* 0xbf7ff2e51b187823 */ /* 0x000fe20000000000 */
[----:B------:R-:W-:-:S03]  /*0990*/  FFMA R22, R3, -R18, 1 ;  /* 0x3f80000003167423 */ /* 0x000fc60000000812 */
[----:B------:R-:W0:Y:S01]  /*09a0*/  FCHK P0, R24, 1.0002000331878662109 ;  /* 0x3f80068e18007902 */ /* 0x000e220000000000 */
[----:B------:R-:W-:-:S04]  /*09b0*/  FFMA R0, R22, R3, 0.99980002641677856445 ;  /* 0x3f7ff2e516007423 */ /* 0x000fc80000000003 */
[----:B------:R-:W-:-:S04]  /*09c0*/  FFMA R3, R0, R24, RZ ;  /* 0x0000001800037223 */ /* 0x000fc800000000ff */
[----:B------:R-:W-:-:S04]  /*09d0*/  FFMA R22, R3, -1.0002000331878662109, R24 ;  /* 0xbf80068e03167823 */ /* 0x000fc80000000018 */
[----:B------:R-:W-:Y:S01]  /*09e0*/  FFMA R3, R0, R22, R3 ;  /* 0x0000001600037223 */ /* 0x000fe20000000003 */
[----:B0-----:R-:W-:Y:S06]  /*09f0*/  @!P0 BRA `(.L_x_9) ;  /* 0x00000000000c8947 */ /* 0x001fec0003800000 */
[----:B------:R-:W-:Y:S01]  /*0a00*/  IMAD.MOV.U32 R3, RZ, RZ, R24 ;  /* 0x000000ffff037224 */ /* 0x000fe200078e0018 */
[----:B------:R-:W-:-:S07]  /*0a10*/  MOV R22, 0xa30 ;  /* 0x00000a3000167802 */ /* 0x000fce0000000f00 */
[----:B------:R-:W-:Y:S05]  /*0a20*/  CALL.REL.NOINC `($__internal_0_$__cuda_sm3x_div_rn_noftz_f32_slowpath) ;  /* 0x0000000800047944 */ /* 0x000fea0003c00000 */
.L_x_9:
[----:B------:R-:W-:Y:S05]  /*0a30*/  BSYNC.RECONVERGENT B2 ;  /* 0x0000000000027941 */ /* 0x000fea0003800200 */
.L_x_8:
[----:B------:R-:W-:-:S05]  /*0a40*/  IMAD.WIDE R26, R25, 0x4, R8 ;  /* 0x00000004191a7825 */ /* 0x000fca00078e0208 */
[----:B------:R1:W-:Y:S02]  /*0a50*/  STG.E desc[UR12][R26.64], R3 ;  /* 0x000000031a007986 */ /* 0x0003e4000c10190c */
.L_x_7:
[----:B------:R-:W-:Y:S05]  /*0a60*/  BSYNC.RECONVERGENT B1 ;  /* 0x0000000000017941 */ /* 0x000fea0003800200 */
.L_x_6:
[----:B------:R-:W-:Y:S01]  /*0a70*/  ISETP.GE.AND P0, PT, R20, R21, PT ;  /* 0x000000151400720c */ /* 0x000fe20003f06270 */
[----:B------:R-:W-:-:S12]  /*0a80*/  BSSY.RECONVERGENT B1, `(.L_x_10) ;  /* 0x000003a000017945 */ /* 0x000fd80003800200 */
[----:B------:R-:W-:Y:S05]  /*0a90*/  @!P0 BRA `(.L_x_11) ;  /* 0x0000000000e08947 */ /* 0x000fea0003800000 */
[----:B------:R-:W-:Y:S02]  /*0aa0*/  IABS R29, R21 ;  /* 0x00000015001d7213 */ /* 0x000fe40000000000 */
[----:B------:R-:W-:Y:S02]  /*0ab0*/  ISETP.GE.AND P1, PT, R20, RZ, PT ;  /* 0x000000ff1400720c */ /* 0x000fe40003f26270 */
[----:B------:R-:W2:Y:S01]  /*0ac0*/  I2F.RP R22, R29 ;  /* 0x0000001d00167306 */ /* 0x000ea20000209400 */
[----:B------:R-:W-:-:S07]  /*0ad0*/  ISETP.NE.AND P2, PT, R21, RZ, PT ;  /* 0x000000ff1500720c */ /* 0x000fce0003f45270 */
[----:B--2---:R-:W1:Y:S02]  /*0ae0*/  MUFU.RCP R22, R22 ;  /* 0x0000001600167308 */ /* 0x004e640000001000 */
[----:B-1----:R-:W-:-:S06]  /*0af0*/  IADD3 R26, PT, PT, R22, 0xffffffe, RZ ;  /* 0x0ffffffe161a7810 */ /* 0x002fcc0007ffe0ff */
[----:B------:R1:W2:Y:S02]  /*0b00*/  F2I.FTZ.U32.TRUNC.NTZ R27, R26 ;  /* 0x0000001a001b7305 */ /* 0x0002a4000021f000 */
[----:B-1----:R-:W-:Y:S01]  /*0b10*/  MOV R26, RZ ;  /* 0x000000ff001a7202 */ /* 0x002fe20000000f00 */
[----:B--2---:R-:W-:-:S04]  /*0b20*/  IMAD.MOV R0, RZ, RZ, -R27 ;  /* 0x000000ffff007224 */ /* 0x004fc800078e0a1b */
[----:B------:R-:W-:-:S04]  /*0b30*/  IMAD R3, R0, R29, RZ ;  /* 0x0000001d00037224 */ /* 0x000fc800078e02ff */
[----:B------:R-:W-:Y:S01]  /*0b40*/  IMAD.HI.U32 R0, R27, R3, R26 ;  /* 0x000000031b007227 */ /* 0x000fe200078e001a */
[----:B------:R-:W-:-:S05]  /*0b50*/  IABS R3, R20 ;  /* 0x0000001400037213 */ /* 0x000fca0000000000 */
[----:B------:R-:W-:-:S04]  /*0b60*/  IMAD.HI.U32 R0, R0, R3, RZ ;  /* 0x0000000300007227 */ /* 0x000fc800078e00ff */
[----:B------:R-:W-:-:S04]  /*0b70*/  IMAD.MOV R0, RZ, RZ, -R0 ;  /* 0x000000ffff007224 */ /* 0x000fc800078e0a00 */
[----:B------:R-:W-:-:S05]  /*0b80*/  IMAD R0, R29, R0, R3 ;  /* 0x000000001d007224 */ /* 0x000fca00078e0203 */
[----:B------:R-:W-:-:S13]  /*0b90*/  ISETP.GT.U32.AND P0, PT, R29, R0, PT ;  /* 0x000000001d00720c */ /* 0x000fda0003f04070 */
[----:B------:R-:W-:-:S04]  /*0ba0*/  @!P0 IADD3 R0, PT, PT, R0, -R29, RZ ;  /* 0x8000001d00008210 */ /* 0x000fc80007ffe0ff */
[----:B------:R-:W-:-:S13]  /*0bb0*/  ISETP.GT.U32.AND P0, PT, R29, R0, PT ;  /* 0x000000001d00720c */ /* 0x000fda0003f04070 */
[----:B------:R-:W-:Y:S01]  /*0bc0*/  @!P0 IMAD.IADD R0, R0, 0x1, -R29 ;  /* 0x0000000100008824 */ /* 0x000fe200078e0a1d */
[----:B------:R-:W-:-:S04]  /*0bd0*/  ISETP.GE.AND P0, PT, R25, R19, PT ;  /* 0x000000131900720c */ /* 0x000fc80003f06270 */
[----:B------:R-:W-:Y:S02]  /*0be0*/  @!P1 IADD3 R0, PT, PT, -R0, RZ, RZ ;  /* 0x000000ff00009210 */ /* 0x000fe40007ffe1ff */
        /* <DEDUP_REMOVED lines=17> */
[----:B---3--:R-:W-:-:S04]  /*0d00*/  FFMA R0, R33, -4, R0 ;  /* 0xc080000021007823 */ /* 0x008fc80000000000 */
[----:B------:R-:W-:-:S04]  /*0d10*/  FMUL R0, R0, 0.5 ;  /* 0x3f00000000007820 */ /* 0x000fc80000400000 */
[----:B------:R-:W-:Y:S01]  /*0d20*/  FFMA R0, R33, 2, R0 ;  /* 0x4000000021007823 */ /* 0x000fe20000000000 */
[----:B------:R-:W-:-:S03]  /*0d30*/  IMAD.MOV.U32 R3, RZ, RZ, 0x3f7ff2e5 ;  /* 0x3f7ff2e5ff037424 */ /* 0x000fc600078e00ff */
        /* <DEDUP_REMOVED lines=8> */
[----:B------:R-:W-:Y:S02]  /*0dc0*/  MOV R3, R12 ;  /* 0x0000000c00037202 */ /* 0x000fe40000000f00 */
[----:B------:R-:W-:-:S07]  /*0dd0*/  MOV R22, 0xdf0 ;  /* 0x00000df000167802 */ /* 0x000fce0000000f00 */
[----:B------:R-:W-:Y:S05]  /*0de0*/  CALL.REL.NOINC `($__internal_0_$__cuda_sm3x_div_rn_noftz_f32_slowpath) ;  /* 0x0000000400147944 */ /* 0x000fea0003c00000 */
.L_x_13:
[----:B------:R-:W-:Y:S05]  /*0df0*/  BSYNC.RECONVERGENT B2 ;  /* 0x0000000000027941 */ /* 0x000fea0003800200 */
.L_x_12:
[----:B------:R-:W-:-:S05]  /*0e00*/  IMAD.WIDE R10, R25, 0x4, R8 ;  /* 0x00000004190a7825 */ /* 0x000fca00078e0208 */
[----:B------:R2:W-:Y:S02]  /*0e10*/  STG.E desc[UR12][R10.64+0x4], R3 ;  /* 0x000004030a007986 */ /* 0x0005e4000c10190c */
.L_x_11:
[----:B------:R-:W-:Y:S05]  /*0e20*/  BSYNC.RECONVERGENT B1 ;  /* 0x0000000000017941 */ /* 0x000fea0003800200 */
.L_x_10:
[C---:B-12---:R-:W-:Y:S01]  /*0e30*/  VIADD R3, R20.reuse, 0x1 ;  /* 0x0000000114037836 */ /* 0x046fe20000000000 */
[----:B------:R-:W-:Y:S01]  /*0e40*/  IADD3 R20, PT, PT, R20, 0x2, RZ ;  /* 0x0000000214147810 */ /* 0x000fe20007ffe0ff */
[----:B------:R-:W-:-:S03]  /*0e50*/  VIADD R23, R23, 0x2 ;  /* 0x0000000217177836 */ /* 0x000fc60000000000 */
[----:B------:R-:W-:-:S13]  /*0e60*/  ISETP.GE.AND P0, PT, R3, R14, PT ;  /* 0x0000000e0300720c */ /* 0x000fda0003f06270 */
[----:B------:R-:W-:Y:S05]  /*0e70*/  @!P0 BRA `(.L_x_14) ;  /* 0xfffffff800008947 */ /* 0x000fea000383ffff */
.L_x_5:
[----:B------:R-:W-:Y:S05]  /*0e80*/  BSYNC.RECONVERGENT B0 ;  /* 0x0000000000007941 */ /* 0x000fea0003800200 */
.L_x_4:
[----:B------:R-:W-:Y:S01]  /*0e90*/  LOP3.LUT P0, R0, R16, 0x3, RZ, 0xc0, !PT ;  /* 0x0000000310007812 */ /* 0x000fe2000780c0ff */
[----:B------:R-:W-:Y:S01]  /*0ea0*/  BSSY.RECONVERGENT B0, `(.L_x_15) ;  /* 0x0000013000007945 */ /* 0x000fe20003800200 */
[----:B------:R-:W-:-:S04]  /*0eb0*/  IADD3 R15, PT, PT, R2, -R15, RZ ;  /* 0x8000000f020f7210 */ /* 0x000fc80007ffe0ff */
[----:B------:R-:W-:-:S07]  /*0ec0*/  ISETP.GT.U32.AND P1, PT, R15, -0x4, PT ;  /* 0xfffffffc0f00780c */ /* 0x000fce0003f24070 */
[----:B------:R-:W-:Y:S06]  /*0ed0*/  @!P0 BRA `(.L_x_16) ;  /* 0x00000000003c8947 */ /* 0x000fec0003800000 */
[----:B------:R-:W1:Y:S01]  /*0ee0*/  LDC.64 R10, c[0x0][0x388] ;  /* 0x0000e200ff0a7b82 */ /* 0x000e620000000a00 */
[----:B------:R-:W-:-:S07]  /*0ef0*/  IMAD.MOV R0, RZ, RZ, -R0 ;  /* 0x000000ffff007224 */ /* 0x000fce00078e0a00 */
[----:B------:R-:W2:Y:S08]  /*0f00*/  LDC.64 R16, c[0x0][0x390] ;  /* 0x0000e400ff107b82 */ /* 0x000eb00000000a00 */
[----:B------:R-:W4:Y:S02]  /*0f10*/  LDC.64 R12, c[0x0][0x398] ;  /* 0x0000e600ff0c7b82 */ /* 0x000f240000000a00 */
.L_x_17:
[----:B0-23--:R-:W-:-:S05]  /*0f20*/  IMAD.WIDE R8, R2, 0x4, R16 ;  /* 0x0000000402087825 */ /* 0x00dfca00078e0210 */
[----:B0-----:R-:W2:Y:S01]  /*0f30*/  LDG.E R3, desc[UR12][R8.64] ;  /* 0x0000000c08037981 */ /* 0x001ea2000c1e1900 */
[----:B----4-:R-:W-:-:S04]  /*0f40*/  IMAD.WIDE R6, R2, 0x4, R12 ;  /* 0x0000000402067825 */ /* 0x010fc800078e020c */
[----:B-1----:R-:W-:Y:S01]  /*0f50*/  IMAD.WIDE R4, R2, 0x4, R10 ;  /* 0x0000000402047825 */ /* 0x002fe200078e020a */
[----:B--2---:R0:W-:Y:S05]  /*0f60*/  STG.E desc[UR12][R6.64], R3 ;  /* 0x0000000306007986 */ /* 0x0041ea000c10190c */
[----:B------:R-:W2:Y:S01]  /*0f70*/  LDG.E R5, desc[UR12][R4.64] ;  /* 0x0000000c04057981 */ /* 0x000ea2000c1e1900 */
[----:B------:R-:W-:Y:S01]  /*0f80*/  IADD3 R0, PT, PT, R0, 0x1, RZ ;  /* 0x0000000100007810 */ /* 0x000fe20007ffe0ff */
[----:B------:R-:W-:-:S03]  /*0f90*/  VIADD R2, R2, 0x1 ;  /* 0x0000000102027836 */ /* 0x000fc60000000000 */
[----:B------:R-:W-:Y:S01]  /*0fa0*/  ISETP.NE.AND P0, PT, R0, RZ, PT ;  /* 0x000000ff0000720c */ /* 0x000fe20003f05270 */
[----:B--2---:R0:W-:-:S12]  /*0fb0*/  STG.E desc[UR12][R8.64], R5 ;  /* 0x0000000508007986 */ /* 0x0041d8000c10190c */
[----:B------:R-:W-:Y:S05]  /*0fc0*/  @P0 BRA `(.L_x_17) ;  /* 0xfffffffc00d40947 */ /* 0x000fea000383ffff */
.L_x_16:
[----:B------:R-:W-:Y:S05]  /*0fd0*/  BSYNC.RECONVERGENT B0 ;  /* 0x0000000000007941 */ /* 0x000fea0003800200 */
.L_x_15:
[----:B------:R-:W-:Y:S05]  /*0fe0*/  @P1 EXIT ;  /* 0x000000000000194d */ /* 0x000fea0003800000 */
[----:B------:R-:W1:Y:S01]  /*0ff0*/  LDCU.128 UR4, c[0x0][0x390] ;  /* 0x00007200ff0477ac */ /* 0x000e620008000c00 */
[----:B------:R-:W2:Y:S01]  /*1000*/  LDCU.64 UR10, c[0x0][0x388] ;  /* 0x00007100ff0a77ac */ /* 0x000ea20008000a00 */
[----:B-1----:R-:W-:Y:S02]  /*1010*/  UIADD3 UR8, UP0, UPT, UR4, 0x8, URZ ;  /* 0x0000000804087890 */ /* 0x002fe4000ff1e0ff */
[----:B------:R-:W-:Y:S02]  /*1020*/  UIADD3 UR6, UP1, UPT, UR6, 0x8, URZ ;  /* 0x0000000806067890 */ /* 0x000fe4000ff3e0ff */
[----:B--2---:R-:W-:Y:S02]  /*1030*/  UIADD3 UR4, UP2, UPT, UR10, 0x8, URZ ;  /* 0x000000080a047890 */ /* 0x004fe4000ff5e0ff */
[----:B------:R-:W-:Y:S02]  /*1040*/  UIADD3.X UR9, UPT, UPT, URZ, UR5, URZ, UP0, !UPT ;  /* 0x00000005ff097290 */ /* 0x000fe400087fe4ff */
[----:B------:R-:W-:-:S02]  /*1050*/  UIADD3.X UR7, UPT, UPT, URZ, UR7, URZ, UP1, !UPT ;  /* 0x00000007ff077290 */ /* 0x000fc40008ffe4ff */
[----:B------:R-:W-:-:S12]  /*1060*/  UIADD3.X UR5, UPT, UPT, URZ, UR11, URZ, UP2, !UPT ;  /* 0x0000000bff057290 */ /* 0x000fd800097fe4ff */
.L_x_18:
[----:B-1----:R-:W-:Y:S01]  /*1070*/  MOV R4, UR8 ;  /* 0x0000000800047c02 */ /* 0x002fe20008000f00 */
[----:B0-----:R-:W-:-:S04]  /*1080*/  IMAD.U32 R5, RZ, RZ, UR9 ;  /* 0x00000009ff057e24 */ /* 0x001fc8000f8e00ff */
[----:B------:R-:W-:-:S05]  /*1090*/  IMAD.WIDE R4, R2, 0x4, R4 ;  /* 0x0000000402047825 */ /* 0x000fca00078e0204 */
[----:B------:R-:W2:Y:S01]  /*10a0*/  LDG.E R3, desc[UR12][R4.64+-0x8] ;  /* 0xfffff80c04037981 */ /* 0x000ea2000c1e1900 */
[----:B------:R-:W-:Y:S01]  /*10b0*/  MOV R6, UR6 ;  /* 0x0000000600067c02 */ /* 0x000fe20008000f00 */
[----:B------:R-:W-:Y:S01]  /*10c0*/  IMAD.U32 R7, RZ, RZ, UR7 ;  /* 0x00000007ff077e24 */ /* 0x000fe2000f8e00ff */
[----:B---3--:R-:W-:Y:S01]  /*10d0*/  MOV R8, UR4 ;  /* 0x0000000400087c02 */ /* 0x008fe20008000f00 */
[----:B------:R-:W-:Y:S02]  /*10e0*/  IMAD.U32 R9, RZ, RZ, UR5 ;  /* 0x00000005ff097e24 */ /* 0x000fe4000f8e00ff */
[----:B------:R-:W-:-:S04]  /*10f0*/  IMAD.WIDE R6, R2, 0x4, R6 ;  /* 0x0000000402067825 */ /* 0x000fc800078e0206 */
[C---:B------:R-:W-:Y:S01]  /*1100*/  IMAD.WIDE R8, R2.reuse, 0x4, R8 ;  /* 0x0000000402087825 */ /* 0x040fe200078e0208 */
[----:B--2---:R0:W-:Y:S04]  /*1110*/  STG.E desc[UR12][R6.64+-0x8], R3 ;  /* 0xfffff80306007986 */ /* 0x0041e8000c10190c */
[----:B------:R-:W2:Y:S04]  /*1120*/  LDG.E R11, desc[UR12][R8.64+-0x8] ;  /* 0xfffff80c080b7981 */ /* 0x000ea8000c1e1900 */
[----:B------:R-:W3:Y:S04]  /*1130*/  LDG.E R13, desc[UR12][R4.64+-0x4] ;  /* 0xfffffc0c040d7981 */ /* 0x000ee8000c1e1900 */
[----:B--2---:R1:W-:Y:S04]  /*1140*/  STG.E desc[UR12][R4.64+-0x8], R11 ;  /* 0xfffff80b04007986 */ /* 0x0043e8000c10190c */
[----:B---3--:R1:W-:Y:S04]  /*1150*/  STG.E desc[UR12][R6.64+-0x4], R13 ;  /* 0xfffffc0d06007986 */ /* 0x0083e8000c10190c */
        /* <DEDUP_REMOVED lines=8> */
[----:B0-----:R-:W2:Y:S01]  /*11e0*/  LDG.E R3, desc[UR12][R8.64+0x4] ;  /* 0x0000040c08037981 */ /* 0x001ea2000c1e1900 */
[----:B------:R-:W-:-:S04]  /*11f0*/  IADD3 R2, PT, PT, R2, 0x4, RZ ;  /* 0x0000000402027810 */ /* 0x000fc80007ffe0ff */
[----:B------:R-:W-:Y:S01]  /*1200*/  ISETP.GE.AND P0, PT, R2, R14, PT ;  /* 0x0000000e0200720c */ /* 0x000fe20003f06270 */
[----:B--2---:R1:W-:-:S12]  /*1210*/  STG.E desc[UR12][R4.64+0x4], R3 ;  /* 0x0000040304007986 */ /* 0x0043d8000c10190c */
[----:B------:R-:W-:Y:S05]  /*1220*/  @!P0 BRA `(.L_x_18) ;  /* 0xfffffffc00908947 */ /* 0x000fea000383ffff */
[----:B------:R-:W-:Y:S05]  /*1230*/  EXIT ;  /* 0x000000000000794d */ /* 0x000fea0003800000 */
        .weak           $__internal_0_$__cuda_sm3x_div_rn_noftz_f32_slowpath
        .type           $__internal_0_$__cuda_sm3x_div_rn_noftz_f32_slowpath,@function
        .size           $__internal_0_$__cuda_sm3x_div_rn_noftz_f32_slowpath,(.L_x_64 - $__internal_0_$__cuda_sm3x_div_rn_noftz_f32_slowpath)
$__internal_0_$__cuda_sm3x_div_rn_noftz_f32_slowpath:
[----:B------:R-:W-:Y:S01]  /*1240*/  SHF.R.U32.HI R0, RZ, 0x17, R18 ;  /* 0x00000017ff007819 */ /* 0x000fe20000011612 */
[----:B------:R-:W-:Y:S01]  /*1250*/  BSSY.RECONVERGENT B3, `(.L_x_19) ;  /* 0x0000064000037945 */ /* 0x000fe20003800200 */
[----:B------:R-:W-:Y:S02]  /*1260*/  IMAD.MOV.U32 R28, RZ, RZ, 0x3f80068e ;  /* 0x3f80068eff1c7424 */ /* 0x000fe400078e00ff */
[----:B------:R-:W-:Y:S02]  /*1270*/  LOP3.LUT R26, R0, 0xff, RZ, 0xc0, !PT ;  /* 0x000000ff001a7812 */ /* 0x000fe400078ec0ff */
[----:B------:R-:W-:-:S03]  /*1280*/  SHF.R.U32.HI R0, RZ, 0x17, R3 ;  /* 0x00000017ff007819 */ /* 0x000fc60000011603 */
[----:B------:R-:W-:Y:S01]  /*1290*/  VIADD R29, R26, 0xffffffff ;  /* 0xffffffff1a1d7836 */ /* 0x000fe20000000000 */
[----:B------:R-:W-:-:S04]  /*12a0*/  LOP3.LUT R27, R0, 0xff, RZ, 0xc0, !PT ;  /* 0x000000ff001b7812 */ /* 0x000fc800078ec0ff */
[----:B------:R-:W-:Y:S02]  /*12b0*/  ISETP.GT.U32.AND P0, PT, R29, 0xfd, PT ;  /* 0x000000fd1d00780c */ /* 0x000fe40003f04070 */
[----:B------:R-:W-:-:S04]  /*12c0*/  IADD3 R30, PT, PT, R27, -0x1, RZ ;  /* 0xffffffff1b1e7810 */ /* 0x000fc80007ffe0ff */
[----:B------:R-:W-:-:S13]  /*12d0*/  ISETP.GT.U32.OR P0, PT, R30, 0xfd, P0 ;  /* 0x000000fd1e00780c */ /* 0x000fda0000704470 */
[----:B------:R-:W-:Y:S01]  /*12e0*/  @!P0 MOV R24, RZ ;  /* 0x000000ff00188202 */ /* 0x000fe20000000f00 */
[----:B------:R-:W-:Y:S06]  /*12f0*/  @!P0 BRA `(.L_x_20) ;  /* 0x0000000000608947 */ /* 0x000fec0003800000 */
[----:B------:R-:W-:Y:S01]  /*1300*/  IMAD.MOV.U32 R0, RZ, RZ, 0x3f80068e ;  /* 0x3f80068eff007424 */ /* 0x000fe200078e00ff */
[----:B------:R-:W-:-:S04]  /*1310*/  FSETP.GTU.FTZ.AND P0, PT, |R3|, +INF , PT ;  /* 0x7f8000000300780b */ /* 0x000fc80003f1c200 */
[----:B------:R-:W-:-:S04]  /*1320*/  FSETP.GTU.FTZ.AND P1, PT, |R0|, +INF , PT ;  /* 0x7f8000000000780b */ /* 0x000fc80003f3c200 */
[----:B------:R-:W-:-:S13]  /*1330*/  PLOP3.LUT P0, PT, P0, P1, PT, 0xf8, 0x8f ;  /* 0x00000000008f781c */ /* 0x000fda0000703f70 */
[----:B------:R-:W-:Y:S05]  /*1340*/  @P0 BRA `(.L_x_21) ;  /* 0x00000004004c0947 */ /* 0x000fea0003800000 */
[----:B------:R-:W-:-:S13]  /*1350*/  LOP3.LUT P0, RZ, R28, 0x7fffffff, R3, 0xc8, !PT ;  /* 0x7fffffff1cff7812 */ /* 0x000fda000780c803 */
[----:B------:R-:W-:Y:S05]  /*1360*/  @!P0 BRA `(.L_x_22) ;  /* 0x00000004003c8947 */ /* 0x000fea0003800000 */
[C---:B------:R-:W-:Y:S02]  /*1370*/  FSETP.NEU.FTZ.AND P2, PT, |R3|.reuse, +INF , PT ;  /* 0x7f8000000300780b */ /* 0x040fe40003f5d200 */
[----:B------:R-:W-:Y:S02]  /*1380*/  FSETP.NEU.FTZ.AND P1, PT, |R0|, +INF , PT ;  /* 0x7f8000000000780b */ /* 0x000fe40003f3d200 */
[----:B------:R-:W-:-:S11]  /*1390*/  FSETP.NEU.FTZ.AND P0, PT, |R3|, +INF , PT ;  /* 0x7f8000000300780b */ /* 0x000fd60003f1d200 */
[----:B------:R-:W-:Y:S05]  /*13a0*/  @!P1 BRA !P2, `(.L_x_22) ;  /* 0x00000004002c9947 */ /* 0x000fea0005000000 */
[----:B------:R-:W-:-:S04]  /*13b0*/  LOP3.LUT P2, RZ, R3, 0x7fffffff, RZ, 0xc0, !PT ;  /* 0x7fffffff03ff7812 */ /* 0x000fc8000784c0ff */
[----:B------:R-:W-:-:S13]  /*13c0*/  PLOP3.LUT P1, PT, P1, P2, PT, 0x2f, 0xf2 ;  /* 0x0000000000f2781c */ /* 0x000fda0000f24577 */
[----:B------:R-:W-:Y:S05]  /*13d0*/  @P1 BRA `(.L_x_23) ;  /* 0x0000000400181947 */ /* 0x000fea0003800000 */
[----:B------:R-:W-:-:S04]  /*13e0*/  LOP3.LUT P1, RZ, R28, 0x7fffffff, RZ, 0xc0, !PT ;  /* 0x7fffffff1cff7812 */ /* 0x000fc8000782c0ff */
[----:B------:R-:W-:-:S13]  /*13f0*/  PLOP3.LUT P0, PT, P0, P1, PT, 0x2f, 0xf2 ;  /* 0x0000000000f2781c */ /* 0x000fda0000702577 */
[----:B------:R-:W-:Y:S05]  /*1400*/  @P0 BRA `(.L_x_24) ;  /* 0x0000000400000947 */ /* 0x000fea0003800000 */
[----:B------:R-:W-:Y:S02]  /*1410*/  ISETP.GE.AND P0, PT, R30, RZ, PT ;  /* 0x000000ff1e00720c */ /* 0x000fe40003f06270 */
[----:B------:R-:W-:-:S11]  /*1420*/  ISETP.GE.AND P1, PT, R29, RZ, PT ;  /* 0x000000ff1d00720c */ /* 0x000fd60003f26270 */
[----:B------:R-:W-:Y:S01]  /*1430*/  @P0 MOV R24, RZ ;  /* 0x000000ff00180202 */ /* 0x000fe20000000f00 */
[----:B------:R-:W-:Y:S02]  /*1440*/  @!P0 IMAD.MOV.U32 R24, RZ, RZ, -0x40 ;  /* 0xffffffc0ff188424 */ /* 0x000fe400078e00ff */
[----:B------:R-:W-:Y:S01]  /*1450*/  @!P0 FFMA R3, R3, 1.84467440737095516160e+19, RZ ;  /* 0x5f80000003038823 */ /* 0x000fe200000000ff */
[----:B------:R-:W-:Y:S02]  /*1460*/  @!P1 FFMA R28, R0, 1.84467440737095516160e+19, RZ ;  /* 0x5f800000001c9823 */ /* 0x000fe400000000ff */
[----:B------:R-:W-:-:S07]  /*1470*/  @!P1 IADD3 R24, PT, PT, R24, 0x40, RZ ;  /* 0x0000004018189810 */ /* 0x000fce0007ffe0ff */
.L_x_20:
[----:B------:R-:W-:Y:S01]  /*1480*/  LEA R29, R26, 0xc0800000, 0x17 ;  /* 0xc08000001a1d7811 */ /* 0x000fe200078eb8ff */
[----:B------:R-:W-:Y:S01]  /*1490*/  VIADD R27, R27, 0xffffff81 ;  /* 0xffffff811b1b7836 */ /* 0x000fe20000000000 */
[----:B------:R-:W-:Y:S02]  /*14a0*/  BSSY.RECONVERGENT B4, `(.L_x_25) ;  /* 0x0000035000047945 */ /* 0x000fe40003800200 */
[----:B------:R-:W-:Y:S01]  /*14b0*/  IADD3 R29, PT, PT, -R29, R28, RZ ;  /* 0x0000001c1d1d7210 */ /* 0x000fe20007ffe1ff */
[C---:B------:R-:W-:Y:S01]  /*14c0*/  IMAD R0, R27.reuse, -0x800000, R3 ;  /* 0xff8000001b007824 */ /* 0x040fe200078e0203 */
[----:B------:R-:W-:Y:S02]  /*14d0*/  IADD3 R3, PT, PT, R27, 0x7f, -R26 ;  /* 0x0000007f1b037810 */ /* 0x000fe40007ffe81a */
[----:B------:R-:W0:Y:S01]  /*14e0*/  MUFU.RCP R27, R29 ;  /* 0x0000001d001b7308 */ /* 0x000e220000001000 */
[----:B------:R-:W-:Y:S02]  /*14f0*/  FADD.FTZ R31, -R29, -RZ ;  /* 0x800000ff1d1f7221 */ /* 0x000fe40000010100 */
[----:B------:R-:W-:-:S02]  /*1500*/  IMAD.IADD R3, R3, 0x1, R24 ;  /* 0x0000000103037824 */ /* 0x000fc400078e0218 */
[----:B0-----:R-:W-:-:S04]  /*1510*/  FFMA R24, R27, R31, 1 ;  /* 0x3f8000001b187423 */ /* 0x001fc8000000001f */
[----:B------:R-:W-:-:S04]  /*1520*/  FFMA R27, R27, R24, R27 ;  /* 0x000000181b1b7223 */ /* 0x000fc8000000001b */
[----:B------:R-:W-:-:S04]  /*1530*/  FFMA R24, R0, R27, RZ ;  /* 0x0000001b00187223 */ /* 0x000fc800000000ff */
[----:B------:R-:W-:-:S04]  /*1540*/  FFMA R26, R31, R24, R0 ;  /* 0x000000181f1a7223 */ /* 0x000fc80000000000 */
[----:B------:R-:W-:-:S04]  /*1550*/  FFMA R26, R27, R26, R24 ;  /* 0x0000001a1b1a7223 */ /* 0x000fc80000000018 */
[----:B------:R-:W-:-:S04]  /*1560*/  FFMA R31, R31, R26, R0 ;  /* 0x0000001a1f1f7223 */ /* 0x000fc80000000000 */
[----:B------:R-:W-:-:S05]  /*1570*/  FFMA R0, R27, R31, R26 ;  /* 0x0000001f1b007223 */ /* 0x000fca000000001a */
[----:B------:R-:W-:-:S04]  /*1580*/  SHF.R.U32.HI R24, RZ, 0x17, R0 ;  /* 0x00000017ff187819 */ /* 0x000fc80000011600 */
[----:B------:R-:W-:-:S04]  /*1590*/  LOP3.LUT R24, R24, 0xff, RZ, 0xc0, !PT ;  /* 0x000000ff18187812 */ /* 0x000fc800078ec0ff */
[----:B------:R-:W-:-:S05]  /*15a0*/  IADD3 R28, PT, PT, R24, R3, RZ ;  /* 0x00000003181c7210 */ /* 0x000fca0007ffe0ff */
[----:B------:R-:W-:-:S05]  /*15b0*/  VIADD R24, R28, 0xffffffff ;  /* 0xffffffff1c187836 */ /* 0x000fca0000000000 */
[----:B------:R-:W-:-:S13]  /*15c0*/  ISETP.GE.U32.AND P0, PT, R24, 0xfe, PT ;  /* 0x000000fe1800780c */ /* 0x000fda0003f06070 */
[----:B------:R-:W-:Y:S05]  /*15d0*/  @!P0 BRA `(.L_x_26) ;  /* 0x0000000000808947 */ /* 0x000fea0003800000 */
[----:B------:R-:W-:-:S13]  /*15e0*/  ISETP.GT.AND P0, PT, R28, 0xfe, PT ;  /* 0x000000fe1c00780c */ /* 0x000fda0003f04270 */
[----:B------:R-:W-:Y:S05]  /*15f0*/  @P0 BRA `(.L_x_27) ;  /* 0x00000000006c0947 */ /* 0x000fea0003800000 */
[----:B------:R-:W-:-:S13]  /*1600*/  ISETP.GE.AND P0, PT, R28, 0x1, PT ;  /* 0x000000011c00780c */ /* 0x000fda0003f06270 */
[----:B------:R-:W-:Y:S05]  /*1610*/  @P0 BRA `(.L_x_28) ;  /* 0x0000000000740947 */ /* 0x000fea0003800000 */
[----:B------:R-:W-:Y:S02]  /*1620*/  ISETP.GE.AND P0, PT, R28, -0x18, PT ;  /* 0xffffffe81c00780c */ /* 0x000fe40003f06270 */
[----:B------:R-:W-:-:S11]  /*1630*/  LOP3.LUT R0, R0, 0x80000000, RZ, 0xc0, !PT ;  /* 0x8000000000007812 */ /* 0x000fd600078ec0ff */
[----:B------:R-:W-:Y:S05]  /*1640*/  @!P0 BRA `(.L_x_28) ;  /* 0x0000000000688947 */ /* 0x000fea0003800000 */
[CCC-:B------:R-:W-:Y:S01]  /*1650*/  FFMA.RP R3, R27.reuse, R31.reuse, R26.reuse ;  /* 0x0000001f1b037223 */ /* 0x1c0fe2000000801a */
[CCC-:B------:R-:W-:Y:S01]  /*1660*/  FFMA.RM R24, R27.reuse, R31.reuse, R26.reuse ;  /* 0x0000001f1b187223 */ /* 0x1c0fe2000000401a */
[----:B------:R-:W-:Y:S01]  /*1670*/  FFMA.RZ R27, R27, R31, R26 ;  /* 0x0000001f1b1b7223 */ /* 0x000fe2000000c01a */
[C---:B------:R-:W-:Y:S02]  /*1680*/  ISETP.NE.AND P1, PT, R28.reuse, RZ, PT ;  /* 0x000000ff1c00720c */ /* 0x040fe40003f25270 */
[----:B------:R-:W-:Y:S02]  /*1690*/  ISETP.NE.AND P2, PT, R28, RZ, PT ;  /* 0x000000ff1c00720c */ /* 0x000fe40003f45270 */
[----:B------:R-:W-:Y:S02]  /*16a0*/  LOP3.LUT R27, R27, 0x7fffff, RZ, 0xc0, !PT ;  /* 0x007fffff1b1b7812 */ /* 0x000fe400078ec0ff */
[----:B------:R-:W-:Y:S01]  /*16b0*/  FSETP.NEU.FTZ.AND P0, PT, R3, R24, PT ;  /* 0x000000180300720b */ /* 0x000fe20003f1d000 */
[----:B------:R-:W-:Y:S01]  /*16c0*/  IMAD.MOV R3, RZ, RZ, -R28 ;  /* 0x000000ffff037224 */ /* 0x000fe200078e0a1c */
[----:B------:R-:W-:-:S02]  /*16d0*/  LOP3.LUT R27, R27, 0x800000, RZ, 0xfc, !PT ;  /* 0x008000001b1b7812 */ /* 0x000fc400078efcff */
[----:B------:R-:W-:-:S04]  /*16e0*/  IADD3 R24, PT, PT, R28, 0x20, RZ ;  /* 0x000000201c187810 */ /* 0x000fc80007ffe0ff */
[----:B------:R-:W-:-:S04]  /*16f0*/  SHF.L.U32 R24, R27, R24, RZ ;  /* 0x000000181b187219 */ /* 0x000fc800000006ff */
[----:B------:R-:W-:Y:S02]  /*1700*/  ISETP.NE.AND P1, PT, R24, RZ, P1 ;  /* 0x000000ff1800720c */ /* 0x000fe40000f25270 */
[----:B------:R-:W-:Y:S02]  /*1710*/  SEL R24, R3, RZ, P2 ;  /* 0x000000ff03187207 */ /* 0x000fe40001000000 */
[----:B------:R-:W-:Y:S02]  /*1720*/  PLOP3.LUT P0, PT, P0, P1, PT, 0xf8, 0x8f ;  /* 0x00000000008f781c */ /* 0x000fe40000703f70 */
[----:B------:R-:W-:Y:S02]  /*1730*/  SHF.R.U32.HI R24, RZ, R24, R27 ;  /* 0x00000018ff187219 */ /* 0x000fe4000001161b */
[----:B------:R-:W-:Y:S02]  /*1740*/  SEL R3, RZ, 0x1, !P0 ;  /* 0x00000001ff037807 */ /* 0x000fe40004000000 */
[----:B------:R-:W-:-:S04]  /*1750*/  SHF.R.U32.HI R26, RZ, 0x1, R24 ;  /* 0x00000001ff1a7819 */ /* 0x000fc80000011618 */
[----:B------:R-:W-:-:S04]  /*1760*/  LOP3.LUT R3, R3, 0x1, R26, 0xf8, !PT ;  /* 0x0000000103037812 */ /* 0x000fc800078ef81a */
[----:B------:R-:W-:-:S04]  /*1770*/  LOP3.LUT R3, R3, R24, RZ, 0xc0, !PT ;  /* 0x0000001803037212 */ /* 0x000fc800078ec0ff */
[----:B------:R-:W-:-:S04]  /*1780*/  IADD3 R3, PT, PT, R26, R3, RZ ;  /* 0x000000031a037210 */ /* 0x000fc80007ffe0ff */
[----:B------:R-:W-:Y:S01]  /*1790*/  LOP3.LUT R0, R3, R0, RZ, 0xfc, !PT ;  /* 0x0000000003007212 */ /* 0x000fe200078efcff */
[----:B------:R-:W-:Y:S06]  /*17a0*/  BRA `(.L_x_28) ;  /* 0x0000000000107947 */ /* 0x000fec0003800000 */
.L_x_27:
[----:B------:R-:W-:-:S04]  /*17b0*/  LOP3.LUT R0, R0, 0x80000000, RZ, 0xc0, !PT ;  /* 0x8000000000007812 */ /* 0x000fc800078ec0ff */
[----:B------:R-:W-:Y:S01]  /*17c0*/  LOP3.LUT R0, R0, 0x7f800000, RZ, 0xfc, !PT ;  /* 0x7f80000000007812 */ /* 0x000fe200078efcff */
[----:B------:R-:W-:Y:S06]  /*17d0*/  BRA `(.L_x_28) ;  /* 0x0000000000047947 */ /* 0x000fec0003800000 */
.L_x_26:
[----:B------:R-:W-:-:S07]  /*17e0*/  IMAD R0, R3, 0x800000, R0 ;  /* 0x0080000003007824 */ /* 0x000fce00078e0200 */
.L_x_28:
[----:B------:R-:W-:Y:S05]  /*17f0*/  BSYNC.RECONVERGENT B4 ;  /* 0x0000000000047941 */ /* 0x000fea0003800200 */
.L_x_25:
[----:B------:R-:W-:Y:S05]  /*1800*/  BRA `(.L_x_29) ;  /* 0x0000000000207947 */ /* 0x000fea0003800000 */
.L_x_24:
[----:B------:R-:W-:-:S04]  /*1810*/  LOP3.LUT R0, R28, 0x80000000, R3, 0x48, !PT ;  /* 0x800000001c007812 */ /* 0x000fc800078e4803 */
[----:B------:R-:W-:Y:S01]  /*1820*/  LOP3.LUT R0, R0, 0x7f800000, RZ, 0xfc, !PT ;  /* 0x7f80000000007812 */ /* 0x000fe200078efcff */
[----:B------:R-:W-:Y:S06]  /*1830*/  BRA `(.L_x_29) ;  /* 0x0000000000147947 */ /* 0x000fec0003800000 */
.L_x_23:
[----:B------:R-:W-:Y:S01]  /*1840*/  LOP3.LUT R0, R28, 0x80000000, R3, 0x48, !PT ;  /* 0x800000001c007812 */ /* 0x000fe200078e4803 */
[----:B------:R-:W-:Y:S06]  /*1850*/  BRA `(.L_x_29) ;  /* 0x00000000000c7947 */ /* 0x000fec0003800000 */
.L_x_22:
[----:B------:R-:W0:Y:S01]  /*1860*/  MUFU.RSQ R0, -QNAN ;  /* 0xffc0000000007908 */ /* 0x000e220000001400 */
[----:B------:R-:W-:Y:S05]  /*1870*/  BRA `(.L_x_29) ;  /* 0x0000000000047947 */ /* 0x000fea0003800000 */
.L_x_21:
[----:B------:R-:W-:-:S07]  /*1880*/  FADD.FTZ R0, R3, R0 ;  /* 0x0000000003007221 */ /* 0x000fce0000010000 */
.L_x_29:
[----:B------:R-:W-:Y:S05]  /*1890*/  BSYNC.RECONVERGENT B3 ;  /* 0x0000000000037941 */ /* 0x000fea0003800200 */
.L_x_19:
[----:B------:R-:W-:Y:S02]  /*18a0*/  HFMA2 R27, -RZ, RZ, 0, 0 ;  /* 0x00000000ff1b7431 */ /* 0x000fe400000001ff */
[----:B------:R-:W-:Y:S01]  /*18b0*/  IMAD.MOV.U32 R26, RZ, RZ, R22 ;  /* 0x000000ffff1a7224 */ /* 0x000fe200078e0016 */
[----:B0-----:R-:W-:-:S03]  /*18c0*/  MOV R3, R0 ;  /* 0x0000000000037202 */ /* 0x001fc60000000f00 */
[----:B------:R-:W-:Y:S05]  /*18d0*/  RET.REL.NODEC R26 `(_Z8interioriiPfS_S_) ;  /* 0xffffffe41ac87950 */ /* 0x000fea0003c3ffff */
.L_x_30:
[----:B------:R-:W-:-:S00]  /*18e0*/  BRA `(.L_x_30) ;  /* 0xfffffffc00fc7947 */ /* 0x000fc0000383ffff */
[----:B------:R-:W-:-:S00]  /*18f0*/  NOP ;  /* 0x0000000000007918 */ /* 0x000fc00000000000 */
        /* <DEDUP_REMOVED lines=8> */
.L_x_64:


//--------------------- .text._Z17boundaryAndCorneriiPfS_S_ --------------------------
	.section	.text._Z17boundaryAndCorneriiPfS_S_,"ax",@progbits
	.align	128
        .global         _Z17boundaryAndCorneriiPfS_S_
        .type           _Z17boundaryAndCorneriiPfS_S_,@function
        .size           _Z17boundaryAndCorneriiPfS_S_,(.L_x_66 - _Z17boundaryAndCorneriiPfS_S_)
        .other          _Z17boundaryAndCorneriiPfS_S_,@"STO_CUDA_ENTRY STV_DEFAULT"
_Z17boundaryAndCorneriiPfS_S_:
.text._Z17boundaryAndCorneriiPfS_S_:
        /* <DEDUP_REMOVED lines=8> */
[-C--:B------:R-:W-:Y:S01]  /*0080*/  IMAD R13, R13, R2.reuse, RZ ;  /* 0x000000020d0d7224 */ /* 0x080fe200078e02ff */
[----:B------:R-:W0:Y:S01]  /*0090*/  LDCU UR6, c[0x0][0x384] ;  /* 0x00007080ff0677ac */ /* 0x000e220008000800 */
[----:B------:R-:W-:Y:S02]  /*00a0*/  BSSY.RECONVERGENT B0, `(.L_x_31) ;  /* 0x000006a000007945 */ /* 0x000fe40003800200 */
[----:B------:R-:W-:Y:S01]  /*00b0*/  IMAD.MOV.U32 R17, RZ, RZ, R13 ;  /* 0x000000ffff117224 */ /* 0x000fe200078e000d */
[C---:B------:R-:W-:Y:S01]  /*00c0*/  IADD3 R0, PT, PT, R13.reuse, R2, RZ ;  /* 0x000000020d007210 */ /* 0x040fe20007ffe0ff */
[----:B------:R-:W1:Y:S01]  /*00d0*/  LDCU.64 UR4, c[0x0][0x358] ;  /* 0x00006b00ff0477ac */ /* 0x000e620008000a00 */
[----:B------:R-:W-:-:S04]  /*00e0*/  IADD3 R11, PT, PT, R13, 0x1, RZ ;  /* 0x000000010d0b7810 */ /* 0x000fc80007ffe0ff */
[----:B------:R-:W-:-:S05]  /*00f0*/  VIMNMX R2, PT, PT, R0, R11, !PT ;  /* 0x0000000b00027248 */ /* 0x000fca0007fe0100 */
[----:B------:R-:W-:Y:S01]  /*0100*/  IMAD.IADD R2, R2, 0x1, -R13 ;  /* 0x0000000102027824 */ /* 0x000fe200078e0a0d */
[----:B0-----:R-:W-:-:S04]  /*0110*/  MOV R10, UR6 ;  /* 0x00000006000a7c02 */ /* 0x001fc80008000f00 */
[----:B------:R-:W-:Y:S02]  /*0120*/  LOP3.LUT P0, R8, R2, 0x1, RZ, 0xc0, !PT ;  /* 0x0000000102087812 */ /* 0x000fe4000780c0ff */
[----:B------:R-:W-:-:S05]  /*0130*/  IADD3 R9, PT, PT, R10, -0x1, RZ ;  /* 0xffffffff0a097810 */ /* 0x000fca0007ffe0ff */
[----:B------:R-:W-:-:S06]  /*0140*/  IMAD R12, R9, R10, RZ ;  /* 0x0000000a090c7224 */ /* 0x000fcc00078e02ff */
[----:B-1----:R-:W-:Y:S05]  /*0150*/  @!P0 BRA `(.L_x_32) ;  /* 0x0000000400788947 */ /* 0x002fea0003800000 */
[----:B------:R-:W-:-:S13]  /*0160*/  ISETP.GE.AND P0, PT, R13, R10, PT ;  /* 0x0000000a0d00720c */ /* 0x000fda0003f06270 */
[----:B------:R-:W-:Y:S05]  /*0170*/  @!P0 BRA `(.L_x_33) ;  /* 0x0000000400308947 */ /* 0x000fea0003800000 */
[----:B------:R-:W-:Y:S02]  /*0180*/  IABS R6, R10 ;  /* 0x0000000a00067213 */ /* 0x000fe40000000000 */
[----:B------:R-:W-:Y:S02]  /*0190*/  IABS R7, R13 ;  /* 0x0000000d00077213 */ /* 0x000fe40000000000 */
[----:B------:R-:W0:Y:S01]  /*01a0*/  I2F.RP R4, R6 ;  /* 0x0000000600047306 */ /* 0x000e220000209400 */
[----:B------:R-:W-:-:S07]  /*01b0*/  ISETP.GE.AND P2, PT, R13, RZ, PT ;  /* 0x000000ff0d00720c */ /* 0x000fce0003f46270 */
[----:B0-----:R-:W0:Y:S02]  /*01c0*/  MUFU.RCP R4, R4 ;  /* 0x0000000400047308 */ /* 0x001e240000001000 */
[----:B0-----:R-:W-:-:S06]  /*01d0*/  IADD3 R2, PT, PT, R4, 0xffffffe, RZ ;  /* 0x0ffffffe04027810 */ /* 0x001fcc0007ffe0ff */
[----:B------:R0:W1:Y:S02]  /*01e0*/  F2I.FTZ.U32.TRUNC.NTZ R3, R2 ;  /* 0x0000000200037305 */ /* 0x000064000021f000 */
[----:B0-----:R-:W-:Y:S01]  /*01f0*/  IMAD.MOV.U32 R2, RZ, RZ, RZ ;  /* 0x000000ffff027224 */ /* 0x001fe200078e00ff */
[----:B-1----:R-:W-:-:S05]  /*0200*/  IADD3 R5, PT, PT, RZ, -R3, RZ ;  /* 0x80000003ff057210 */ /* 0x002fca0007ffe0ff */
[----:B------:R-:W-:-:S04]  /*0210*/  IMAD R5, R5, R6, RZ ;  /* 0x0000000605057224 */ /* 0x000fc800078e02ff */
[----:B------:R-:W-:Y:S01]  /*0220*/  IMAD.HI.U32 R3, R3, R5, R2 ;  /* 0x0000000503037227 */ /* 0x000fe200078e0002 */
[----:B------:R-:W-:-:S05]  /*0230*/  MOV R5, R7 ;  /* 0x0000000700057202 */ /* 0x000fca0000000f00 */
[----:B------:R-:W-:-:S05]  /*0240*/  IMAD.HI.U32 R3, R3, R5, RZ ;  /* 0x0000000503037227 */ /* 0x000fca00078e00ff */
[----:B------:R-:W-:-:S05]  /*0250*/  IADD3 R3, PT, PT, -R3, RZ, RZ ;  /* 0x000000ff03037210 */ /* 0x000fca0007ffe1ff */
[----:B------:R-:W-:-:S05]  /*0260*/  IMAD R3, R6, R3, R5 ;  /* 0x0000000306037224 */ /* 0x000fca00078e0205 */
[----:B------:R-:W-:-:S13]  /*0270*/  ISETP.GT.U32.AND P0, PT, R6, R3, PT ;  /* 0x000000030600720c */ /* 0x000fda0003f04070 */
[----:B------:R-:W-:Y:S01]  /*0280*/  @!P0 IMAD.IADD R3, R3, 0x1, -R6 ;  /* 0x0000000103038824 */ /* 0x000fe200078e0a06 */
[----:B------:R-:W-:-:S04]  /*0290*/  ISETP.NE.AND P0, PT, R10, RZ, PT ;  /* 0x000000ff0a00720c */ /* 0x000fc80003f05270 */
[----:B------:R-:W-:-:S13]  /*02a0*/  ISETP.GT.U32.AND P1, PT, R6, R3, PT ;  /* 0x000000030600720c */ /* 0x000fda0003f24070 */
[----:B------:R-:W-:-:S04]  /*02b0*/  @!P1 IADD3 R3, PT, PT, R3, -R6, RZ ;  /* 0x8000000603039210 */ /* 0x000fc80007ffe0ff */
[----:B------:R-:W-:Y:S02]  /*02c0*/  @!P2 IADD3 R3, PT, PT, -R3, RZ, RZ ;  /* 0x000000ff0303a210 */ /* 0x000fe40007ffe1ff */
[----:B------:R-:W-:-:S04]  /*02d0*/  @!P0 LOP3.LUT R3, RZ, R10, RZ, 0x33, !PT ;  /* 0x0000000aff038212 */ /* 0x000fc800078e33ff */
[----:B------:R-:W-:-:S13]  /*02e0*/  ISETP.NE.AND P0, PT, R3, RZ, PT ;  /* 0x000000ff0300720c */ /* 0x000fda0003f05270 */
[----:B------:R-:W-:Y:S05]  /*02f0*/  @!P0 BRA `(.L_x_34) ;  /* 0x0000000000948947 */ /* 0x000fea0003800000 */
[----:B------:R-:W-:-:S13]  /*0300*/  ISETP.GT.AND P0, PT, R13, R12, PT ;  /* 0x0000000c0d00720c */ /* 0x000fda0003f04270 */
[----:B------:R-:W-:Y:S05]  /*0310*/  @P0 BRA `(.L_x_35) ;  /* 0x0000000000480947 */ /* 0x000fea0003800000 */
[----:B------:R-:W-:Y:S01]  /*0320*/  ISETP.NE.AND P0, PT, R3, R9, PT ;  /* 0x000000090300720c */ /* 0x000fe20003f05270 */
[----:B------:R-:W-:-:S12]  /*0330*/  IMAD.MOV.U32 R17, RZ, RZ, R11 ;  /* 0x000000ffff117224 */ /* 0x000fd800078e000b */
[----:B------:R-:W-:Y:S05]  /*0340*/  @P0 BRA `(.L_x_32) ;  /* 0x0000000000fc0947 */ /* 0x000fea0003800000 */
[----:B------:R-:W0:Y:S08]  /*0350*/  LDC.64 R2, c[0x0][0x388] ;  /* 0x0000e200ff027b82 */ /* 0x000e300000000a00 */
[----:B------:R-:W1:Y:S01]  /*0360*/  LDC.64 R4, c[0x0][0x390] ;  /* 0x0000e400ff047b82 */ /* 0x000e620000000a00 */
[----:B0-----:R-:W-:-:S05]  /*0370*/  IMAD.WIDE R2, R13, 0x4, R2 ;  /* 0x000000040d027825 */ /* 0x001fca00078e0202 */
[----:B------:R-:W2:Y:S01]  /*0380*/  LDG.E R6, desc[UR4][R2.64+-0x4] ;  /* 0xfffffc0402067981 */ /* 0x000ea2000c1e1900 */
[----:B-1----:R-:W-:-:S04]  /*0390*/  IMAD.WIDE R4, R13, 0x4, R4 ;  /* 0x000000040d047825 */ /* 0x002fc800078e0204 */
[----:B--2---:R-:W-:Y:S02]  /*03a0*/  FMUL R15, R6, 0.75 ;  /* 0x3f400000060f7820 */ /* 0x004fe40000400000 */
[----:B------:R-:W0:Y:S03]  /*03b0*/  LDC.64 R6, c[0x0][0x398] ;  /* 0x0000e600ff067b82 */ /* 0x000e260000000a00 */
[----:B------:R3:W-:Y:S04]  /*03c0*/  STG.E desc[UR4][R2.64], R15 ;  /* 0x0000000f02007986 */ /* 0x0007e8000c101904 */
[----:B------:R-:W2:Y:S01]  /*03d0*/  LDG.E R19, desc[UR4][R4.64] ;  /* 0x0000000404137981 */ /* 0x000ea2000c1e1900 */
[----:B0-----:R-:W-:-:S05]  /*03e0*/  IMAD.WIDE R6, R13, 0x4, R6 ;  /* 0x000000040d067825 */ /* 0x001fca00078e0206 */
[----:B--2---:R3:W-:Y:S04]  /*03f0*/  STG.E desc[UR4][R6.64], R19 ;  /* 0x0000001306007986 */ /* 0x0047e8000c101904 */
[----:B------:R-:W2:Y:S01]  /*0400*/  LDG.E R21, desc[UR4][R2.64] ;  /* 0x0000000402157981 */ /* 0x000ea2000c1e1900 */
[----:B------:R-:W-:-:S03]  /*0410*/  MOV R17, R11 ;  /* 0x0000000b00117202 */ /* 0x000fc60000000f00 */
[----:B--2---:R3:W-:Y:S01]  /*0420*/  STG.E desc[UR4][R4.64], R21 ;  /* 0x0000001504007986 */ /* 0x0047e2000c101904 */
[----:B------:R-:W-:Y:S05]  /*0430*/  BRA `(.L_x_32) ;  /* 0x0000000000c07947 */ /* 0x000fea0003800000 */
.L_x_35:
[----:B------:R-:W0:Y:S01]  /*0440*/  LDC.64 R2, c[0x0][0x388] ;  /* 0x0000e200ff027b82 */ /* 0x000e220000000a00 */
[----:B------:R-:W-:-:S07]  /*0450*/  IADD3 R5, PT, PT, R13, -R10, RZ ;  /* 0x8000000a0d057210 */ /* 0x000fce0007ffe0ff */
[----:B------:R-:W1:Y:S01]  /*0460*/  LDC.64 R6, c[0x0][0x390] ;  /* 0x0000e400ff067b82 */ /* 0x000e620000000a00 */
[----:B0-----:R-:W-:-:S05]  /*0470*/  IMAD.WIDE R2, R5, 0x4, R2 ;  /* 0x0000000405027825 */ /* 0x001fca00078e0202 */
[----:B------:R-:W2:Y:S01]  /*0480*/  LDG.E R14, desc[UR4][R2.64] ;  /* 0x00000004020e7981 */ /* 0x000ea2000c1e1900 */
[----:B------:R-:W-:-:S04]  /*0490*/  IMAD.WIDE R4, R10, 0x4, R2 ;  /* 0x000000040a047825 */ /* 0x000fc800078e0202 */
[----:B-1----:R-:W-:-:S04]  /*04a0*/  IMAD.WIDE R6, R13, 0x4, R6 ;  /* 0x000000040d067825 */ /* 0x002fc800078e0206 */
[----:B--2---:R-:W-:Y:S02]  /*04b0*/  FMUL R19, R14, 0.75 ;  /* 0x3f4000000e137820 */ /* 0x004fe40000400000 */
[----:B------:R-:W0:Y:S03]  /*04c0*/  LDC.64 R14, c[0x0][0x398] ;  /* 0x0000e600ff0e7b82 */ /* 0x000e260000000a00 */
[----:B------:R2:W-:Y:S04]  /*04d0*/  STG.E desc[UR4][R4.64], R19 ;  /* 0x0000001304007986 */ /* 0x0005e8000c101904 */
[----:B------:R-:W3:Y:S01]  /*04e0*/  LDG.E R21, desc[UR4][R6.64] ;  /* 0x0000000406157981 */ /* 0x000ee2000c1e1900 */
[----:B0-----:R-:W-:-:S05]  /*04f0*/  IMAD.WIDE R14, R13, 0x4, R14 ;  /* 0x000000040d0e7825 */ /* 0x001fca00078e020e */
[----:B---3--:R2:W-:Y:S04]  /*0500*/  STG.E desc[UR4][R14.64], R21 ;  /* 0x000000150e007986 */ /* 0x0085e8000c101904 */
[----:B------:R-:W3:Y:S01]  /*0510*/  LDG.E R23, desc[UR4][R4.64] ;  /* 0x0000000404177981 */ /* 0x000ee2000c1e1900 */
[----:B------:R-:W-:-:S03]  /*0520*/  IMAD.MOV.U32 R17, RZ, RZ, R11 ;  /* 0x000000ffff117224 */ /* 0x000fc600078e000b */
[----:B---3--:R2:W-:Y:S01]  /*0530*/  STG.E desc[UR4][R6.64], R23 ;  /* 0x0000001706007986 */ /* 0x0085e2000c101904 */
[----:B------:R-:W-:Y:S05]  /*0540*/  BRA `(.L_x_32) ;  /* 0x00000000007c7947 */ /* 0x000fea0003800000 */
.L_x_34:
        /* <DEDUP_REMOVED lines=15> */
.L_x_33:
[----:B------:R-:W0:Y:S01]  /*0640*/  LDC.64 R4, c[0x0][0x388] ;  /* 0x0000e200ff047b82 */ /* 0x000e220000000a00 */
[----:B------:R-:W-:-:S07]  /*0650*/  IADD3 R3, PT, PT, R13, R10, RZ ;  /* 0x0000000a0d037210 */ /* 0x000fce0007ffe0ff */
[----:B------:R-:W1:Y:S08]  /*0660*/  LDC.64 R6, c[0x0][0x390] ;  /* 0x0000e400ff067b82 */ /* 0x000e700000000a00 */
[----:B------:R-:W2:Y:S01]  /*0670*/  LDC.64 R14, c[0x0][0x398] ;  /* 0x0000e600ff0e7b82 */ /* 0x000ea20000000a00 */
[----:B0-----:R-:W-:-:S06]  /*0680*/  IMAD.WIDE R2, R3, 0x4, R4 ;  /* 0x0000000403027825 */ /* 0x001fcc00078e0204 */
[----:B------:R-:W3:Y:S01]  /*0690*/  LDG.E R2, desc[UR4][R2.64] ;  /* 0x0000000402027981 */ /* 0x000ee2000c1e1900 */
[----:B------:R-:W-:-:S04]  /*06a0*/  IMAD.WIDE R4, R13, 0x4, R4 ;  /* 0x000000040d047825 */ /* 0x000fc800078e0204 */
[----:B-1----:R-:W-:-:S04]  /*06b0*/  IMAD.WIDE R6, R13, 0x4, R6 ;  /* 0x000000040d067825 */ /* 0x002fc800078e0206 */
[----:B---3--:R-:W-:-:S05]  /*06c0*/  FMUL R19, R2, 0.75 ;  /* 0x3f40000002137820 */ /* 0x008fca0000400000 */
[----:B------:R0:W-:Y:S04]  /*06d0*/  STG.E desc[UR4][R4.64], R19 ;  /* 0x0000001304007986 */ /* 0x0001e8000c101904 */
[----:B------:R-:W3:Y:S01]  /*06e0*/  LDG.E R21, desc[UR4][R6.64] ;  /* 0x0000000406157981 */ /* 0x000ee2000c1e1900 */
[----:B--2---:R-:W-:-:S05]  /*06f0*/  IMAD.WIDE R14, R13, 0x4, R14 ;  /* 0x000000040d0e7825 */ /* 0x004fca00078e020e */
[----:B---3--:R0:W-:Y:S04]  /*0700*/  STG.E desc[UR4][R14.64], R21 ;  /* 0x000000150e007986 */ /* 0x0081e8000c101904 */
[----:B------:R-:W2:Y:S01]  /*0710*/  LDG.E R23, desc[UR4][R4.64] ;  /* 0x0000000404177981 */ /* 0x000ea2000c1e1900 */
[----:B------:R-:W-:-:S03]  /*0720*/  IMAD.MOV.U32 R17, RZ, RZ, R11 ;  /* 0x000000ffff117224 */ /* 0x000fc600078e000b */
[----:B--2---:R0:W-:Y:S04]  /*0730*/  STG.E desc[UR4][R6.64], R23 ;  /* 0x0000001706007986 */ /* 0x0041e8000c101904 */
.L_x_32:
[----:B------:R-:W-:Y:S05]  /*0740*/  BSYNC.RECONVERGENT B0 ;  /* 0x0000000000007941 */ /* 0x000fea0003800200 */
.L_x_31:
[----:B------:R-:W-:Y:S01]  /*0750*/  ISETP.GE.AND P0, PT, R11, R0, PT ;  /* 0x000000000b00720c */ /* 0x000fe20003f06270 */
[----:B------:R-:W4:Y:S01]  /*0760*/  LDCU UR6, c[0x0][0x384] ;  /* 0x00007080ff0677ac */ /* 0x000f220008000800 */
[----:B------:R-:W-:Y:S11]  /*0770*/  BSSY.RECONVERGENT B0, `(.L_x_36) ;  /* 0x0000092000007945 */ /* 0x000ff60003800200 */
[----:B------:R-:W-:Y:S05]  /*0780*/  @P0 BRA `(.L_x_37) ;  /* 0x0000000800400947 */ /* 0x000fea0003800000 */
[----:B0123--:R-:W0:Y:S01]  /*0790*/  LDC.64 R6, c[0x0][0x390] ;  /* 0x0000e400ff067b82 */ /* 0x00fe220000000a00 */
[C---:B------:R-:W-:Y:S02]  /*07a0*/  IADD3 R25, PT, PT, R17.reuse, -R10, RZ ;  /* 0x8000000a11197210 */ /* 0x040fe40007ffe0ff */
[----:B------:R-:W-:-:S05]  /*07b0*/  IADD3 R27, PT, PT, R17, 0x1, RZ ;  /* 0x00000001111b7810 */ /* 0x000fca0007ffe0ff */
[----:B------:R-:W1:Y:S08]  /*07c0*/  LDC.64 R4, c[0x0][0x398] ;  /* 0x0000e600ff047b82 */ /* 0x000e700000000a00 */
[----:B------:R-:W2:Y:S02]  /*07d0*/  LDC.64 R2, c[0x0][0x388] ;  /* 0x0000e200ff027b82 */ /* 0x000ea40000000a00 */
.L_x_47:
[----:B------:R-:W-:Y:S01]  /*07e0*/  VIADD R29, R27, 0xffffffff ;  /* 0xffffffff1b1d7836 */ /* 0x000fe20000000000 */
[----:B----4-:R-:W-:-:S03]  /*07f0*/  MOV R10, UR6 ;  /* 0x00000006000a7c02 */ /* 0x010fc60008000f00 */
[C---:B--2---:R-:W-:Y:S01]  /*0800*/  IMAD.WIDE R14, R29.reuse, 0x4, R2 ;  /* 0x000000041d0e7825 */ /* 0x044fe200078e0202 */
[----:B------:R-:W-:-:S13]  /*0810*/  ISETP.GE.AND P0, PT, R29, R10, PT ;  /* 0x0000000a1d00720c */ /* 0x000fda0003f06270 */
[----:B------:R-:W-:-:S06]  /*0820*/  @!P0 IMAD.WIDE R22, R10, 0x4, R14 ;  /* 0x000000040a168825 */ /* 0x000fcc00078e020e */
[----:B------:R-:W2:Y:S01]  /*0830*/  @!P0 LDG.E R22, desc[UR4][R22.64] ;  /* 0x0000000416168981 */ /* 0x000ea2000c1e1900 */
[----:B0-----:R-:W-:-:S04]  /*0840*/  IMAD.WIDE R16, R29, 0x4, R6 ;  /* 0x000000041d107825 */ /* 0x001fc800078e0206 */
[----:B--2---:R-:W-:-:S05]  /*0850*/  @!P0 FMUL R31, R22, 0.75 ;  /* 0x3f400000161f8820 */ /* 0x004fca0000400000 */
[----:B------:R0:W-:Y:S04]  /*0860*/  @!P0 STG.E desc[UR4][R14.64], R31 ;  /* 0x0000001f0e008986 */ /* 0x0001e8000c101904 */
[----:B------:R-:W2:Y:S01]  /*0870*/  @!P0 LDG.E R33, desc[UR4][R16.64] ;  /* 0x0000000410218981 */ /* 0x000ea2000c1e1900 */
[----:B-1----:R-:W-:-:S05]  /*0880*/  IMAD.WIDE R18, R29, 0x4, R4 ;  /* 0x000000041d127825 */ /* 0x002fca00078e0204 */
[----:B--2---:R0:W-:Y:S04]  /*0890*/  @!P0 STG.E desc[UR4][R18.64], R33 ;  /* 0x0000002112008986 */ /* 0x0041e8000c101904 */
[----:B------:R-:W2:Y:S01]  /*08a0*/  @!P0 LDG.E R35, desc[UR4][R14.64] ;  /* 0x000000040e238981 */ /* 0x000ea2000c1e1900 */
[----:B------:R-:W-:Y:S01]  /*08b0*/  BSSY.RECONVERGENT B1, `(.L_x_38) ;  /* 0x0000038000017945 */ /* 0x000fe20003800200 */
[----:B------:R-:W-:Y:S02]  /*08c0*/  IMAD.WIDE R20, R25, 0x4, R2 ;  /* 0x0000000419147825 */ /* 0x000fe400078e0202 */
[----:B--2---:R0:W-:Y:S01]  /*08d0*/  @!P0 STG.E desc[UR4][R16.64], R35 ;  /* 0x0000002310008986 */ /* 0x0041e2000c101904 */
[----:B------:R-:W-:Y:S05]  /*08e0*/  @!P0 BRA `(.L_x_39) ;  /* 0x0000000000d08947 */ /* 0x000fea0003800000 */
[----:B------:R-:W-:Y:S01]  /*08f0*/  IABS R24, R10 ;  /* 0x0000000a00187213 */ /* 0x000fe20000000000 */
[----:B------:R-:W-:Y:S01]  /*0900*/  HFMA2 R22, -RZ, RZ, 0, 0 ;  /* 0x00000000ff167431 */ /* 0x000fe200000001ff */
[----:B------:R-:W-:Y:S02]  /*0910*/  IABS R30, R29 ;  /* 0x0000001d001e7213 */ /* 0x000fe40000000000 */
[----:B------:R-:W1:Y:S01]  /*0920*/  I2F.RP R26, R24 ;  /* 0x00000018001a7306 */ /* 0x000e620000209400 */
[----:B------:R-:W-:Y:S02]  /*0930*/  ISETP.GE.AND P1, PT, R29, RZ, PT ;  /* 0x000000ff1d00720c */ /* 0x000fe40003f26270 */
[----:B------:R-:W-:-:S05]  /*0940*/  ISETP.NE.AND P2, PT, R10, RZ, PT ;  /* 0x000000ff0a00720c */ /* 0x000fca0003f45270 */
[----:B-1----:R-:W1:Y:S02]  /*0950*/  MUFU.RCP R26, R26 ;  /* 0x0000001a001a7308 */ /* 0x002e640000001000 */
[----:B-1----:R-:W-:-:S06]  /*0960*/  IADD3 R28, PT, PT, R26, 0xffffffe, RZ ;  /* 0x0ffffffe1a1c7810 */ /* 0x002fcc0007ffe0ff */
[----:B------:R-:W0:Y:S02]  /*0970*/  F2I.FTZ.U32.TRUNC.NTZ R23, R28 ;  /* 0x0000001c00177305 */ /* 0x000e24000021f000 */
[----:B0-----:R-:W-:-:S04]  /*0980*/  IMAD.MOV R31, RZ, RZ, -R23 ;  /* 0x000000ffff1f7224 */ /* 0x001fc800078e0a17 */
[----:B------:R-:W-:-:S04]  /*0990*/  IMAD R31, R31, R24, RZ ;  /* 0x000000181f1f7224 */ /* 0x000fc800078e02ff */
[----:B------:R-:W-:Y:S01]  /*09a0*/  IMAD.HI.U32 R22, R23, R31, R22 ;  /* 0x0000001f17167227 */ /* 0x000fe200078e0016 */
[----:B------:R-:W-:-:S05]  /*09b0*/  MOV R23, R30 ;  /* 0x0000001e00177202 */ /* 0x000fca0000000f00 */
[----:B------:R-:W-:-:S04]  /*09c0*/  IMAD.HI.U32 R22, R22, R23, RZ ;  /* 0x0000001716167227 */ /* 0x000fc800078e00ff */
[----:B------:R-:W-:-:S04]  /*09d0*/  IMAD.MOV R22, RZ, RZ, -R22 ;  /* 0x000000ffff167224 */ /* 0x000fc800078e0a16 */
[----:B------:R-:W-:-:S05]  /*09e0*/  IMAD R23, R24, R22, R23 ;  /* 0x0000001618177224 */ /* 0x000fca00078e0217 */
[----:B------:R-:W-:-:S13]  /*09f0*/  ISETP.GT.U32.AND P0, PT, R24, R23, PT ;  /* 0x000000171800720c */ /* 0x000fda0003f04070 */
[----:B------:R-:W-:-:S04]  /*0a00*/  @!P0 IADD3 R23, PT, PT, R23, -R24, RZ ;  /* 0x8000001817178210 */ /* 0x000fc80007ffe0ff */
[----:B------:R-:W-:-:S13]  /*0a10*/  ISETP.GT.U32.AND P0, PT, R24, R23, PT ;  /* 0x000000171800720c */ /* 0x000fda0003f04070 */
[----:B------:R-:W-:-:S05]  /*0a20*/  @!P0 IADD3 R23, PT, PT, R23, -R24, RZ ;  /* 0x8000001817178210 */ /* 0x000fca0007ffe0ff */
[----:B------:R-:W-:Y:S01]  /*0a30*/  @!P1 IMAD.MOV R23, RZ, RZ, -R23 ;  /* 0x000000ffff179224 */ /* 0x000fe200078e0a17 */
[----:B------:R-:W-:-:S04]  /*0a40*/  @!P2 LOP3.LUT R23, RZ, R10, RZ, 0x33, !PT ;  /* 0x0000000aff17a212 */ /* 0x000fc800078e33ff */
[----:B------:R-:W-:-:S13]  /*0a50*/  ISETP.NE.AND P0, PT, R23, RZ, PT ;  /* 0x000000ff1700720c */ /* 0x000fda0003f05270 */
[----:B------:R-:W-:Y:S05]  /*0a60*/  @P0 BRA `(.L_x_40) ;  /* 0x0000000000200947 */ /* 0x000fea0003800000 */
[----:B------:R-:W2:Y:S02]  /*0a70*/  LDG.E R22, desc[UR4][R14.64+0x4] ;  /* 0x000004040e167981 */ /* 0x000ea4000c1e1900 */
[----:B--2---:R-:W-:-:S05]  /*0a80*/  FMUL R23, R22, 0.75 ;  /* 0x3f40000016177820 */ /* 0x004fca0000400000 */
[----:B------:R3:W-:Y:S04]  /*0a90*/  STG.E desc[UR4][R14.64], R23 ;  /* 0x000000170e007986 */ /* 0x0007e8000c101904 */
[----:B------:R-:W2:Y:S04]  /*0aa0*/  LDG.E R31, desc[UR4][R16.64] ;  /* 0x00000004101f7981 */ /* 0x000ea8000c1e1900 */
[----:B--2---:R3:W-:Y:S04]  /*0ab0*/  STG.E desc[UR4][R18.64], R31 ;  /* 0x0000001f12007986 */ /* 0x0047e8000c101904 */
[----:B------:R-:W2:Y:S04]  /*0ac0*/  LDG.E R33, desc[UR4][R14.64] ;  /* 0x000000040e217981 */ /* 0x000ea8000c1e1900 */
[----:B--2---:R3:W-:Y:S01]  /*0ad0*/  STG.E desc[UR4][R16.64], R33 ;  /* 0x0000002110007986 */ /* 0x0047e2000c101904 */
[----:B------:R-:W-:Y:S05]  /*0ae0*/  BRA `(.L_x_39) ;  /* 0x0000000000507947 */ /* 0x000fea0003800000 */
.L_x_40:
[----:B------:R-:W-:-:S13]  /*0af0*/  ISETP.GT.AND P0, PT, R29, R12, PT ;  /* 0x0000000c1d00720c */ /* 0x000fda0003f04270 */
[----:B------:R-:W-:Y:S05]  /*0b00*/  @!P0 BRA `(.L_x_41) ;  /* 0x0000000000248947 */ /* 0x000fea0003800000 */
[----:B------:R-:W2:Y:S01]  /*0b10*/  LDG.E R24, desc[UR4][R20.64] ;  /* 0x0000000414187981 */ /* 0x000ea2000c1e1900 */
[----:B------:R-:W-:-:S04]  /*0b20*/  IMAD.WIDE R22, R10, 0x4, R20 ;  /* 0x000000040a167825 */ /* 0x000fc800078e0214 */
[----:B--2---:R-:W-:-:S05]  /*0b30*/  FMUL R31, R24, 0.75 ;  /* 0x3f400000181f7820 */ /* 0x004fca0000400000 */
[----:B------:R2:W-:Y:S04]  /*0b40*/  STG.E desc[UR4][R22.64], R31 ;  /* 0x0000001f16007986 */ /* 0x0005e8000c101904 */
[----:B------:R-:W3:Y:S04]  /*0b50*/  LDG.E R33, desc[UR4][R16.64] ;  /* 0x0000000410217981 */ /* 0x000ee8000c1e1900 */
[----:B---3--:R2:W-:Y:S04]  /*0b60*/  STG.E desc[UR4][R18.64], R33 ;  /* 0x0000002112007986 */ /* 0x0085e8000c101904 */
[----:B------:R-:W3:Y:S04]  /*0b70*/  LDG.E R35, desc[UR4][R22.64] ;  /* 0x0000000416237981 */ /* 0x000ee8000c1e1900 */
[----:B---3--:R2:W-:Y:S01]  /*0b80*/  STG.E desc[UR4][R16.64], R35 ;  /* 0x0000002310007986 */ /* 0x0085e2000c101904 */
[----:B------:R-:W-:Y:S05]  /*0b90*/  BRA `(.L_x_39) ;  /* 0x0000000000247947 */ /* 0x000fea0003800000 */
.L_x_41:
[----:B------:R-:W-:-:S13]  /*0ba0*/  ISETP.NE.AND P0, PT, R23, R9, PT ;  /* 0x000000091700720c */ /* 0x000fda0003f05270 */
[----:B------:R-:W-:Y:S05]  /*0bb0*/  @P0 BRA `(.L_x_39) ;  /* 0x00000000001c0947 */ /* 0x000fea0003800000 */
[----:B------:R-:W2:Y:S02]  /*0bc0*/  LDG.E R22, desc[UR4][R14.64+-0x4] ;  /* 0xfffffc040e167981 */ /* 0x000ea4000c1e1900 */
[----:B--2---:R-:W-:-:S05]  /*0bd0*/  FMUL R23, R22, 0.75 ;  /* 0x3f40000016177820 */ /* 0x004fca0000400000 */
[----:B------:R1:W-:Y:S04]  /*0be0*/  STG.E desc[UR4][R14.64], R23 ;  /* 0x000000170e007986 */ /* 0x0003e8000c101904 */
[----:B------:R-:W2:Y:S04]  /*0bf0*/  LDG.E R31, desc[UR4][R16.64] ;  /* 0x00000004101f7981 */ /* 0x000ea8000c1e1900 */
[----:B--2---:R1:W-:Y:S04]  /*0c00*/  STG.E desc[UR4][R18.64], R31 ;  /* 0x0000001f12007986 */ /* 0x0043e8000c101904 */
[----:B------:R-:W2:Y:S04]  /*0c10*/  LDG.E R33, desc[UR4][R14.64] ;  /* 0x000000040e217981 */ /* 0x000ea8000c1e1900 */
[----:B--2---:R1:W-:Y:S02]  /*0c20*/  STG.E desc[UR4][R16.64], R33 ;  /* 0x0000002110007986 */ /* 0x0043e4000c101904 */
.L_x_39:
[----:B------:R-:W-:Y:S05]  /*0c30*/  BSYNC.RECONVERGENT B1 ;  /* 0x0000000000017941 */ /* 0x000fea0003800200 */
.L_x_38:
[----:B------:R-:W-:Y:S01]  /*0c40*/  ISETP.GE.AND P0, PT, R27, R10, PT ;  /* 0x0000000a1b00720c */ /* 0x000fe20003f06270 */
[----:B------:R-:W-:-:S12]  /*0c50*/  BSSY.RECONVERGENT B1, `(.L_x_42) ;  /* 0x000003e000017945 */ /* 0x000fd80003800200 */
[----:B------:R-:W-:Y:S05]  /*0c60*/  @!P0 BRA `(.L_x_43) ;  /* 0x0000000000d08947 */ /* 0x000fea0003800000 */
[----:B------:R-:W-:Y:S01]  /*0c70*/  IABS R24, R10 ;  /* 0x0000000a00187213 */ /* 0x000fe20000000000 */
[----:B--2---:R-:W-:Y:S01]  /*0c80*/  IMAD.MOV.U32 R22, RZ, RZ, RZ ;  /* 0x000000ffff167224 */ /* 0x004fe200078e00ff */
[----:B------:R-:W-:Y:S02]  /*0c90*/  IABS R30, R27 ;  /* 0x0000001b001e7213 */ /* 0x000fe40000000000 */
[----:B------:R-:W2:Y:S01]  /*0ca0*/  I2F.RP R26, R24 ;  /* 0x00000018001a7306 */ /* 0x000ea20000209400 */
[----:B------:R-:W-:Y:S02]  /*0cb0*/  ISETP.GE.AND P1, PT, R27, RZ, PT ;  /* 0x000000ff1b00720c */ /* 0x000fe40003f26270 */
[----:B------:R-:W-:-:S05]  /*0cc0*/  ISETP.NE.AND P2, PT, R10, RZ, PT ;  /* 0x000000ff0a00720c */ /* 0x000fca0003f45270 */
[----:B--2---:R-:W2:Y:S02]  /*0cd0*/  MUFU.RCP R26, R26 ;  /* 0x0000001a001a7308 */ /* 0x004ea40000001000 */
[----:B--2---:R-:W-:-:S06]  /*0ce0*/  IADD3 R28, PT, PT, R26, 0xffffffe, RZ ;  /* 0x0ffffffe1a1c7810 */ /* 0x004fcc0007ffe0ff */
[----:B-1-3--:R-:W0:Y:S02]  /*0cf0*/  F2I.FTZ.U32.TRUNC.NTZ R23, R28 ;  /* 0x0000001c00177305 */ /* 0x00ae24000021f000 */
[----:B0-----:R-:W-:-:S05]  /*0d00*/  IADD3 R31, PT, PT, RZ, -R23, RZ ;  /* 0x80000017ff1f7210 */ /* 0x001fca0007ffe0ff */
[----:B------:R-:W-:-:S04]  /*0d10*/  IMAD R31, R31, R24, RZ ;  /* 0x000000181f1f7224 */ /* 0x000fc800078e02ff */
[----:B------:R-:W-:Y:S01]  /*0d20*/  IMAD.HI.U32 R22, R23, R31, R22 ;  /* 0x0000001f17167227 */ /* 0x000fe200078e0016 */
[----:B------:R-:W-:-:S05]  /*0d30*/  MOV R23, R30 ;  /* 0x0000001e00177202 */ /* 0x000fca0000000f00 */
[----:B------:R-:W-:-:S05]  /*0d40*/  IMAD.HI.U32 R22, R22, R23, RZ ;  /* 0x0000001716167227 */ /* 0x000fca00078e00ff */
[----:B------:R-:W-:-:S05]  /*0d50*/  IADD3 R22, PT, PT, -R22, RZ, RZ ;  /* 0x000000ff16167210 */ /* 0x000fca0007ffe1ff */
[----:B------:R-:W-:-:S05]  /*0d60*/  IMAD R23, R24, R22, R23 ;  /* 0x0000001618177224 */ /* 0x000fca00078e0217 */
[----:B------:R-:W-:-:S13]  /*0d70*/  ISETP.GT.U32.AND P0, PT, R24, R23, PT ;  /* 0x000000171800720c */ /* 0x000fda0003f04070 */
[----:B------:R-:W-:-:S05]  /*0d80*/  @!P0 IMAD.IADD R23, R23, 0x1, -R24 ;  /* 0x0000000117178824 */ /* 0x000fca00078e0a18 */
[----:B------:R-:W-:-:S13]  /*0d90*/  ISETP.GT.U32.AND P0, PT, R24, R23, PT ;  /* 0x000000171800720c */ /* 0x000fda0003f04070 */
[----:B------:R-:W-:-:S04]  /*0da0*/  @!P0 IADD3 R23, PT, PT, R23, -R24, RZ ;  /* 0x8000001817178210 */ /* 0x000fc80007ffe0ff */
[----:B------:R-:W-:Y:S02]  /*0db0*/  @!P1 IADD3 R23, PT, PT, -R23, RZ, RZ ;  /* 0x000000ff17179210 */ /* 0x000fe40007ffe1ff */
[----:B------:R-:W-:-:S04]  /*0dc0*/  @!P2 LOP3.LUT R23, RZ, R10, RZ, 0x33, !PT ;  /* 0x0000000aff17a212 */ /* 0x000fc800078e33ff */
[----:B------:R-:W-:-:S13]  /*0dd0*/  ISETP.NE.AND P0, PT, R23, RZ, PT ;  /* 0x000000ff1700720c */ /* 0x000fda0003f05270 */
[----:B------:R-:W-:Y:S05]  /*0de0*/  @!P0 BRA `(.L_x_44) ;  /* 0x0000000000508947 */ /* 0x000fea0003800000 */
[----:B------:R-:W-:-:S13]  /*0df0*/  ISETP.GE.AND P0, PT, R29, R12, PT ;  /* 0x0000000c1d00720c */ /* 0x000fda0003f06270 */
[----:B------:R-:W-:Y:S05]  /*0e00*/  @P0 BRA `(.L_x_45) ;  /* 0x0000000000280947 */ /* 0x000fea0003800000 */
[----:B------:R-:W-:-:S13]  /*0e10*/  ISETP.NE.AND P0, PT, R23, R9, PT ;  /* 0x000000091700720c */ /* 0x000fda0003f05270 */
[----:B------:R-:W-:Y:S05]  /*0e20*/  @P0 BRA `(.L_x_46) ;  /* 0x0000000000800947 */ /* 0x000fea0003800000 */
[----:B------:R-:W2:Y:S02]  /*0e30*/  LDG.E R20, desc[UR4][R14.64] ;  /* 0x000000040e147981 */ /* 0x000ea4000c1e1900 */
[----:B--2---:R-:W-:-:S05]  /*0e40*/  FMUL R21, R20, 0.75 ;  /* 0x3f40000014157820 */ /* 0x004fca0000400000 */
[----:B------:R2:W-:Y:S04]  /*0e50*/  STG.E desc[UR4][R14.64+0x4], R21 ;  /* 0x000004150e007986 */ /* 0x0005e8000c101904 */
[----:B------:R-:W3:Y:S04]  /*0e60*/  LDG.E R23, desc[UR4][R16.64+0x4] ;  /* 0x0000040410177981 */ /* 0x000ee8000c1e1900 */
[----:B---3--:R2:W-:Y:S04]  /*0e70*/  STG.E desc[UR4][R18.64+0x4], R23 ;  /* 0x0000041712007986 */ /* 0x0085e8000c101904 */
[----:B------:R-:W3:Y:S04]  /*0e80*/  LDG.E R29, desc[UR4][R14.64+0x4] ;  /* 0x000004040e1d7981 */ /* 0x000ee8000c1e1900 */
[----:B---3--:R2:W-:Y:S01]  /*0e90*/  STG.E desc[UR4][R16.64+0x4], R29 ;  /* 0x0000041d10007986 */ /* 0x0085e2000c101904 */
[----:B------:R-:W-:Y:S05]  /*0ea0*/  BRA `(.L_x_46) ;  /* 0x0000000000607947 */ /* 0x000fea0003800000 */
.L_x_45:
        /* <DEDUP_REMOVED lines=8> */
.L_x_44:
        /* <DEDUP_REMOVED lines=8> */
.L_x_43:
[----:B------:R-:W-:-:S06]  /*0fb0*/  IMAD.WIDE R20, R10, 0x4, R14 ;  /* 0x000000040a147825 */ /* 0x000fcc00078e020e */
[----:B------:R-:W1:Y:S02]  /*0fc0*/  LDG.E R20, desc[UR4][R20.64+0x4] ;  /* 0x0000040414147981 */ /* 0x000e64000c1e1900 */
[----:B-123--:R-:W-:-:S05]  /*0fd0*/  FMUL R23, R20, 0.75 ;  /* 0x3f40000014177820 */ /* 0x00efca0000400000 */
[----:B------:R3:W-:Y:S04]  /*0fe0*/  STG.E desc[UR4][R14.64+0x4], R23 ;  /* 0x000004170e007986 */ /* 0x0007e8000c101904 */
[----:B------:R-:W2:Y:S04]  /*0ff0*/  LDG.E R29, desc[UR4][R16.64+0x4] ;  /* 0x00000404101d7981 */ /* 0x000ea8000c1e1900 */
[----:B--2---:R3:W-:Y:S04]  /*1000*/  STG.E desc[UR4][R18.64+0x4], R29 ;  /* 0x0000041d12007986 */ /* 0x0047e8000c101904 */
[----:B0-----:R-:W2:Y:S04]  /*1010*/  LDG.E R31, desc[UR4][R14.64+0x4] ;  /* 0x000004040e1f7981 */ /* 0x001ea8000c1e1900 */
[----:B--2---:R3:W-:Y:S02]  /*1020*/  STG.E desc[UR4][R16.64+0x4], R31 ;  /* 0x0000041f10007986 */ /* 0x0047e4000c101904 */
.L_x_46:
[----:B------:R-:W-:Y:S05]  /*1030*/  BSYNC.RECONVERGENT B1 ;  /* 0x0000000000017941 */ /* 0x000fea0003800200 */
.L_x_42:
[C---:B0123--:R-:W-:Y:S01]  /*1040*/  VIADD R15, R27.reuse, 0x1 ;  /* 0x000000011b0f7836 */ /* 0x04ffe20000000000 */
[----:B------:R-:W-:Y:S02]  /*1050*/  IADD3 R27, PT, PT, R27, 0x2, RZ ;  /* 0x000000021b1b7810 */ /* 0x000fe40007ffe0ff */
[----:B------:R-:W-:Y:S02]  /*1060*/  IADD3 R25, PT, PT, R25, 0x2, RZ ;  /* 0x0000000219197810 */ /* 0x000fe40007ffe0ff */
[----:B------:R-:W-:-:S13]  /*1070*/  ISETP.GE.AND P0, PT, R15, R0, PT ;  /* 0x000000000f00720c */ /* 0x000fda0003f06270 */
[----:B------:R-:W-:Y:S05]  /*1080*/  @!P0 BRA `(.L_x_47) ;  /* 0xfffffff400d48947 */ /* 0x000fea000383ffff */
.L_x_37:
[----:B----4-:R-:W-:Y:S05]  /*1090*/  BSYNC.RECONVERGENT B0 ;  /* 0x0000000000007941 */ /* 0x010fea0003800200 */
.L_x_36:
[----:B0123--:R-:W0:Y:S01]  /*10a0*/  LDC.64 R4, c[0x0][0x388] ;  /* 0x0000e200ff047b82 */ /* 0x00fe220000000a00 */
[----:B------:R-:W-:Y:S01]  /*10b0*/  ISETP.NE.AND P0, PT, R8, RZ, PT ;  /* 0x000000ff0800720c */ /* 0x000fe20003f05270 */
[C---:B------:R-:W-:Y:S01]  /*10c0*/  VIADD R2, R10.reuse, 0xfffffffe ;  /* 0xfffffffe0a027836 */ /* 0x040fe20000000000 */
[----:B------:R-:W-:Y:S01]  /*10d0*/  BSSY.RECONVERGENT B0, `(.L_x_48) ;  /* 0x0000047000007945 */ /* 0x000fe20003800200 */
[-C--:B------:R-:W-:Y:S01]  /*10e0*/  IMAD R7, R10, R10.reuse, RZ ;  /* 0x0000000a0a077224 */ /* 0x080fe200078e02ff */
[----:B------:R-:W-:Y:S01]  /*10f0*/  MOV R33, R13 ;  /* 0x0000000d00217202 */ /* 0x000fe20000000f00 */
[----:B------:R-:W-:Y:S02]  /*1100*/  IMAD R25, R2, R10, RZ ;  /* 0x0000000a02197224 */ /* 0x000fe400078e02ff */
[----:B0-----:R-:W-:-:S04]  /*1110*/  IMAD.WIDE R22, R7, 0x4, R4 ;  /* 0x0000000407167825 */ /* 0x001fc800078e0204 */
[----:B------:R-:W-:-:S04]  /*1120*/  IMAD.WIDE R20, R10, 0x4, R4 ;  /* 0x000000040a147825 */ /* 0x000fc800078e0204 */
[----:B------:R-:W-:Y:S01]  /*1130*/  IMAD.WIDE R18, R25, 0x4, R4 ;  /* 0x0000000419127825 */ /* 0x000fe200078e0204 */
[----:B------:R-:W-:Y:S06]  /*1140*/  @!P0 BRA `(.L_x_49) ;  /* 0x0000000000fc8947 */ /* 0x000fec0003800000 */
[----:B------:R-:W-:-:S13]  /*1150*/  ISETP.NE.AND P0, PT, R13, RZ, PT ;  /* 0x000000ff0d00720c */ /* 0x000fda0003f05270 */
[----:B------:R-:W-:Y:S05]  /*1160*/  @!P0 BRA `(.L_x_50) ;  /* 0x0000000000c88947 */ /* 0x000fea0003800000 */
[----:B------:R-:W-:-:S13]  /*1170*/  ISETP.NE.AND P0, PT, R13, R9, PT ;  /* 0x000000090d00720c */ /* 0x000fda0003f05270 */
[----:B------:R-:W-:Y:S05]  /*1180*/  @!P0 BRA `(.L_x_51) ;  /* 0x0000000000888947 */ /* 0x000fea0003800000 */
[----:B------:R-:W-:-:S13]  /*1190*/  ISETP.NE.AND P0, PT, R13, R12, PT ;  /* 0x0000000c0d00720c */ /* 0x000fda0003f05270 */
[----:B------:R-:W-:Y:S05]  /*11a0*/  @!P0 BRA `(.L_x_52) ;  /* 0x0000000000488947 */ /* 0x000fea0003800000 */
[----:B------:R-:W-:Y:S01]  /*11b0*/  IADD3 R6, PT, PT, R7, -0x1, RZ ;  /* 0xffffffff07067810 */ /* 0x000fe20007ffe0ff */
[----:B------:R-:W-:-:S03]  /*11c0*/  IMAD.MOV.U32 R33, RZ, RZ, R11 ;  /* 0x000000ffff217224 */ /* 0x000fc600078e000b */
[----:B------:R-:W-:-:S13]  /*11d0*/  ISETP.NE.AND P0, PT, R13, R6, PT ;  /* 0x000000060d00720c */ /* 0x000fda0003f05270 */
[----:B------:R-:W-:Y:S05]  /*11e0*/  @P0 BRA `(.L_x_49) ;  /* 0x0000000000d40947 */ /* 0x000fea0003800000 */
[----:B------:R-:W2:Y:S01]  /*11f0*/  LDG.E R3, desc[UR4][R22.64+-0x8] ;  /* 0xfffff80416037981 */ /* 0x000ea2000c1e1900 */
[----:B------:R-:W0:Y:S01]  /*1200*/  LDC.64 R8, c[0x0][0x390] ;  /* 0x0000e400ff087b82 */ /* 0x000e220000000a00 */
[----:B------:R-:W-:-:S07]  /*1210*/  IMAD.WIDE R4, R13, 0x4, R4 ;  /* 0x000000040d047825 */ /* 0x000fce00078e0204 */
[----:B------:R-:W1:Y:S01]  /*1220*/  LDC.64 R14, c[0x0][0x398] ;  /* 0x0000e600ff0e7b82 */ /* 0x000e620000000a00 */
[----:B0-----:R-:W-:-:S04]  /*1230*/  IMAD.WIDE R8, R13, 0x4, R8 ;  /* 0x000000040d087825 */ /* 0x001fc800078e0208 */
[----:B--2---:R-:W-:-:S05]  /*1240*/  FMUL R3, R3, 0.75 ;  /* 0x3f40000003037820 */ /* 0x004fca0000400000 */
[----:B------:R2:W-:Y:S04]  /*1250*/  STG.E desc[UR4][R4.64], R3 ;  /* 0x0000000304007986 */ /* 0x0005e8000c101904 */
[----:B------:R-:W3:Y:S01]  /*1260*/  LDG.E R17, desc[UR4][R8.64] ;  /* 0x0000000408117981 */ /* 0x000ee2000c1e1900 */
[----:B-1----:R-:W-:-:S05]  /*1270*/  IMAD.WIDE R14, R13, 0x4, R14 ;  /* 0x000000040d0e7825 */ /* 0x002fca00078e020e */
[----:B---3--:R2:W-:Y:S04]  /*1280*/  STG.E desc[UR4][R14.64], R17 ;  /* 0x000000110e007986 */ /* 0x0085e8000c101904 */
[----:B------:R-:W3:Y:S01]  /*1290*/  LDG.E R13, desc[UR4][R4.64] ;  /* 0x00000004040d7981 */ /* 0x000ee2000c1e1900 */
[----:B------:R-:W-:-:S03]  /*12a0*/  MOV R33, R11 ;  /* 0x0000000b00217202 */ /* 0x000fc60000000f00 */
[----:B---3--:R2:W-:Y:S01]  /*12b0*/  STG.E desc[UR4][R8.64], R13 ;  /* 0x0000000d08007986 */ /* 0x0085e2000c101904 */
[----:B------:R-:W-:Y:S05]  /*12c0*/  BRA `(.L_x_49) ;  /* 0x00000000009c7947 */ /* 0x000fea0003800000 */
.L_x_52:
[----:B------:R-:W2:Y:S01]  /*12d0*/  LDG.E R3, desc[UR4][R18.64] ;  /* 0x0000000412037981 */ /* 0x000ea2000c1e1900 */
[----:B------:R-:W0:Y:S01]  /*12e0*/  LDC.64 R8, c[0x0][0x390] ;  /* 0x0000e400ff087b82 */ /* 0x000e220000000a00 */
[----:B------:R-:W-:-:S07]  /*12f0*/  IMAD.WIDE R4, R13, 0x4, R4 ;  /* 0x000000040d047825 */ /* 0x000fce00078e0204 */
[----:B------:R-:W1:Y:S01]  /*1300*/  LDC.64 R14, c[0x0][0x398] ;  /* 0x0000e600ff0e7b82 */ /* 0x000e620000000a00 */
[----:B0-----:R-:W-:-:S04]  /*1310*/  IMAD.WIDE R8, R13, 0x4, R8 ;  /* 0x000000040d087825 */ /* 0x001fc800078e0208 */
[----:B--2---:R-:W-:-:S05]  /*1320*/  FMUL R3, R3, 0.75 ;  /* 0x3f40000003037820 */ /* 0x004fca0000400000 */
[----:B------:R0:W-:Y:S04]  /*1330*/  STG.E desc[UR4][R4.64], R3 ;  /* 0x0000000304007986 */ /* 0x0001e8000c101904 */
[----:B------:R-:W2:Y:S01]  /*1340*/  LDG.E R17, desc[UR4][R8.64] ;  /* 0x0000000408117981 */ /* 0x000ea2000c1e1900 */
[----:B-1----:R-:W-:-:S05]  /*1350*/  IMAD.WIDE R14, R13, 0x4, R14 ;  /* 0x000000040d0e7825 */ /* 0x002fca00078e020e */
[----:B--2---:R0:W-:Y:S04]  /*1360*/  STG.E desc[UR4][R14.64], R17 ;  /* 0x000000110e007986 */ /* 0x0041e8000c101904 */
[----:B------:R-:W2:Y:S01]  /*1370*/  LDG.E R13, desc[UR4][R4.64] ;  /* 0x00000004040d7981 */ /* 0x000ea2000c1e1900 */
[----:B------:R-:W-:-:S03]  /*1380*/  MOV R33, R11 ;  /* 0x0000000b00217202 */ /* 0x000fc60000000f00 */
[----:B--2---:R0:W-:Y:S01]  /*1390*/  STG.E desc[UR4][R8.64], R13 ;  /* 0x0000000d08007986 */ /* 0x0041e2000c101904 */
[----:B------:R-:W-:Y:S05]  /*13a0*/  BRA `(.L_x_49) ;  /* 0x0000000000647947 */ /* 0x000fea0003800000 */
.L_x_51:
        /* <DEDUP_REMOVED lines=14> */
.L_x_50:
[----:B------:R-:W2:Y:S01]  /*1490*/  LDG.E R3, desc[UR4][R20.64] ;  /* 0x0000000414037981 */ /* 0x000ea2000c1e1900 */
[----:B------:R-:W0:Y:S08]  /*14a0*/  LDC.64 R4, c[0x0][0x388] ;  /* 0x0000e200ff047b82 */ /* 0x000e300000000a00 */
[----:B------:R-:W1:Y:S08]  /*14b0*/  LDC.64 R8, c[0x0][0x390] ;  /* 0x0000e400ff087b82 */ /* 0x000e700000000a00 */
[----:B------:R-:W3:Y:S01]  /*14c0*/  LDC.64 R14, c[0x0][0x398] ;  /* 0x0000e600ff0e7b82 */ /* 0x000ee20000000a00 */
[----:B--2---:R-:W-:-:S05]  /*14d0*/  FMUL R3, R3, 0.75 ;  /* 0x3f40000003037820 */ /* 0x004fca0000400000 */
[----:B0-----:R4:W-:Y:S04]  /*14e0*/  STG.E desc[UR4][R4.64], R3 ;  /* 0x0000000304007986 */ /* 0x0019e8000c101904 */
[----:B-1----:R-:W3:Y:S04]  /*14f0*/  LDG.E R13, desc[UR4][R8.64] ;  /* 0x00000004080d7981 */ /* 0x002ee8000c1e1900 */
[----:B---3--:R4:W-:Y:S04]  /*1500*/  STG.E desc[UR4][R14.64], R13 ;  /* 0x0000000d0e007986 */ /* 0x0089e8000c101904 */
[----:B------:R-:W2:Y:S01]  /*1510*/  LDG.E R17, desc[UR4][R4.64] ;  /* 0x0000000404117981 */ /* 0x000ea2000c1e1900 */
[----:B------:R-:W-:-:S03]  /*1520*/  IMAD.MOV.U32 R33, RZ, RZ, R11 ;  /* 0x000000ffff217224 */ /* 0x000fc600078e000b */
[----:B--2---:R4:W-:Y:S04]  /*1530*/  STG.E desc[UR4][R8.64], R17 ;  /* 0x0000001108007986 */ /* 0x0049e8000c101904 */
.L_x_49:
[----:B------:R-:W-:Y:S05]  /*1540*/  BSYNC.RECONVERGENT B0 ;  /* 0x0000000000007941 */ /* 0x000fea0003800200 */
.L_x_48:
[----:B------:R-:W-:-:S13]  /*1550*/  ISETP.GE.AND P0, PT, R11, R0, PT ;  /* 0x000000000b00720c */ /* 0x000fda0003f06270 */
[----:B------:R-:W-:Y:S05]  /*1560*/  @P0 EXIT ;  /* 0x000000000000094d */ /* 0x000fea0003800000 */
[----:B0-234-:R-:W0:Y:S01]  /*1570*/  LDC.64 R14, c[0x0][0x390] ;  /* 0x0000e400ff0e7b82 */ /* 0x01de220000000a00 */
[-C--:B------:R-:W-:Y:S01]  /*1580*/  LOP3.LUT R11, RZ, R33.reuse, RZ, 0x33, !PT ;  /* 0x00000021ff0b7212 */ /* 0x080fe200078e33ff */
[----:B------:R-:W-:Y:S01]  /*1590*/  IMAD.IADD R5, R33, 0x1, -R7 ;  /* 0x0000000121057824 */ /* 0x000fe200078e0a07 */
[C---:B------:R-:W-:Y:S01]  /*15a0*/  IADD3 R3, PT, PT, -R12.reuse, R33, RZ ;  /* 0x000000210c037210 */ /* 0x040fe20007ffe1ff */
[----:B------:R-:W-:Y:S01]  /*15b0*/  IMAD.WIDE R24, R25, 0x4, R20 ;  /* 0x0000000419187825 */ /* 0x000fe200078e0214 */
[C---:B------:R-:W-:Y:S02]  /*15c0*/  IADD3 R4, PT, PT, R33.reuse, -R10, RZ ;  /* 0x8000000a21047210 */ /* 0x040fe40007ffe0ff */
[----:B------:R-:W-:Y:S01]  /*15d0*/  IADD3 R6, PT, PT, R12, R11, RZ ;  /* 0x0000000b0c067210 */ /* 0x000fe20007ffe0ff */
[----:B------:R-:W1:Y:S01]  /*15e0*/  LDC.64 R8, c[0x0][0x398] ;  /* 0x0000e600ff087b82 */ /* 0x000e620000000a00 */
[----:B------:R-:W-:Y:S02]  /*15f0*/  IADD3 R2, PT, PT, R2, -R33, RZ ;  /* 0x8000002102027210 */ /* 0x000fe40007ffe0ff */
[----:B------:R-:W-:Y:S01]  /*1600*/  IADD3 R32, PT, PT, R33, 0x1, RZ ;  /* 0x0000000121207810 */ /* 0x000fe20007ffe0ff */
[----:B0-----:R-:W-:-:S04]  /*1610*/  IMAD.WIDE R16, R7, 0x4, R14 ;  /* 0x0000000407107825 */ /* 0x001fc800078e020e */
[----:B------:R-:W-:-:S04]  /*1620*/  IMAD.WIDE R14, R12, 0x4, R14 ;  /* 0x000000040c0e7825 */ /* 0x000fc800078e020e */
[----:B-1----:R-:W-:-:S04]  /*1630*/  IMAD.WIDE R12, R12, 0x4, R8 ;  /* 0x000000040c0c7825 */ /* 0x002fc800078e0208 */
[----:B------:R-:W-:-:S04]  /*1640*/  IMAD.WIDE R10, R10, 0x4, R8 ;  /* 0x000000040a0a7825 */ /* 0x000fc800078e0208 */
[C---:B------:R-:W-:Y:S01]  /*1650*/  IMAD.WIDE R8, R7.reuse, 0x4, R8 ;  /* 0x0000000407087825 */ /* 0x040fe200078e0208 */
[----:B------:R-:W-:Y:S02]  /*1660*/  IADD3 R7, PT, PT, R7, -0x2, -R33 ;  /* 0xfffffffe07077810 */ /* 0x000fe40007ffe821 */
[----:B------:R-:W-:-:S07]  /*1670*/  IADD3 R33, PT, PT, -R33, -0x2, RZ ;  /* 0xfffffffe21217810 */ /* 0x000fce0007ffe1ff */
.L_x_62:
[----:B------:R-:W-:-:S13]  /*1680*/  ISETP.NE.AND P0, PT, R33, -0x2, PT ;  /* 0xfffffffe2100780c */ /* 0x000fda0003f05270 */
[----:B------:R-:W2:Y:S01]  /*1690*/  @!P0 LDG.E R28, desc[UR4][R20.64] ;  /* 0x00000004141c8981 */ /* 0x000ea2000c1e1900 */
[----:B------:R-:W0:Y:S08]  /*16a0*/  @!P0 LDC.64 R30, c[0x0][0x388] ;  /* 0x0000e200ff1e8b82 */ /* 0x000e300000000a00 */
[----:B------:R-:W1:Y:S01]  /*16b0*/  @!P0 LDC.64 R26, c[0x0][0x390] ;  /* 0x0000e400ff1a8b82 */ /* 0x000e620000000a00 */
[----:B--2---:R-:W-:-:S05]  /*16c0*/  @!P0 FMUL R35, R28, 0.75 ;  /* 0x3f4000001c238820 */ /* 0x004fca0000400000 */
[----:B0-----:R0:W-:Y:S04]  /*16d0*/  @!P0 STG.E desc[UR4][R30.64], R35 ;  /* 0x000000231e008986 */ /* 0x0011e8000c101904 */
[----:B-1----:R-:W2:Y:S01]  /*16e0*/  @!P0 LDG.E R37, desc[UR4][R26.64] ;  /* 0x000000041a258981 */ /* 0x002ea2000c1e1900 */
[----:B------:R-:W2:Y:S03]  /*16f0*/  @!P0 LDC.64 R28, c[0x0][0x398] ;  /* 0x0000e600ff1c8b82 */ /* 0x000ea60000000a00 */
[----:B--2---:R0:W-:Y:S04]  /*1700*/  @!P0 STG.E desc[UR4][R28.64], R37 ;  /* 0x000000251c008986 */ /* 0x0041e8000c101904 */
[----:B------:R-:W2:Y:S01]  /*1710*/  @!P0 LDG.E R34, desc[UR4][R30.64] ;  /* 0x000000041e228981 */ /* 0x000ea2000c1e1900 */
[----:B------:R-:W-:Y:S03]  /*1720*/  BSSY.RECONVERGENT B0, `(.L_x_53) ;  /* 0x0000023000007945 */ /* 0x000fe60003800200 */
[----:B--2---:R0:W-:Y:S01]  /*1730*/  @!P0 STG.E desc[UR4][R26.64], R34 ;  /* 0x000000221a008986 */ /* 0x0041e2000c101904 */
[----:B------:R-:W-:Y:S05]  /*1740*/  @!P0 BRA `(.L_x_54) ;  /* 0x0000000000808947 */ /* 0x000fea0003800000 */
[----:B------:R-:W-:-:S13]  /*1750*/  ISETP.NE.AND P0, PT, R2, -0x1, PT ;  /* 0xffffffff0200780c */ /* 0x000fda0003f05270 */
[----:B------:R-:W-:Y:S05]  /*1760*/  @P0 BRA `(.L_x_55) ;  /* 0x00000000002c0947 */ /* 0x000fea0003800000 */
[----:B0-----:R-:W2:Y:S01]  /*1770*/  LDG.E R28, desc[UR4][R20.64+-0x8] ;  /* 0xfffff804141c7981 */ /* 0x001ea2000c1e1900 */
[----:B------:R-:W0:Y:S08]  /*1780*/  LDC R31, c[0x0][0x384] ;  /* 0x0000e100ff1f7b82 */ /* 0x000e300000000800 */
[----:B------:R-:W0:Y:S02]  /*1790*/  LDC.64 R26, c[0x0][0x390] ;  /* 0x0000e400ff1a7b82 */ /* 0x000e240000000a00 */
[----:B0-----:R-:W-:-:S04]  /*17a0*/  IMAD.WIDE R26, R31, 0x4, R26 ;  /* 0x000000041f1a7825 */ /* 0x001fc800078e021a */
[----:B--2---:R-:W-:-:S05]  /*17b0*/  FMUL R29, R28, 0.75 ;  /* 0x3f4000001c1d7820 */ /* 0x004fca0000400000 */
[----:B------:R1:W-:Y:S04]  /*17c0*/  STG.E desc[UR4][R20.64+-0x4], R29 ;  /* 0xfffffc1d14007986 */ /* 0x0003e8000c101904 */
[----:B------:R-:W2:Y:S04]  /*17d0*/  LDG.E R31, desc[UR4][R26.64+-0x4] ;  /* 0xfffffc041a1f7981 */ /* 0x000ea8000c1e1900 */
[----:B--2---:R1:W-:Y:S04]  /*17e0*/  STG.E desc[UR4][R10.64+-0x4], R31 ;  /* 0xfffffc1f0a007986 */ /* 0x0043e8000c101904 */
[----:B------:R-:W2:Y:S04]  /*17f0*/  LDG.E R35, desc[UR4][R20.64+-0x4] ;  /* 0xfffffc0414237981 */ /* 0x000ea8000c1e1900 */
[----:B--2---:R1:W-:Y:S01]  /*1800*/  STG.E desc[UR4][R26.64+-0x4], R35 ;  /* 0xfffffc231a007986 */ /* 0x0043e2000c101904 */
[----:B------:R-:W-:Y:S05]  /*1810*/  BRA `(.L_x_54) ;  /* 0x00000000004c7947 */ /* 0x000fea0003800000 */
.L_x_55:
[----:B------:R-:W-:-:S13]  /*1820*/  ISETP.NE.AND P0, PT, R6, -0x1, PT ;  /* 0xffffffff0600780c */ /* 0x000fda0003f05270 */
[----:B------:R-:W-:Y:S05]  /*1830*/  @P0 BRA `(.L_x_56) ;  /* 0x0000000000200947 */ /* 0x000fea0003800000 */
[----:B0-----:R-:W2:Y:S02]  /*1840*/  LDG.E R26, desc[UR4][R18.64] ;  /* 0x00000004121a7981 */ /* 0x001ea4000c1e1900 */
[----:B--2---:R-:W-:-:S05]  /*1850*/  FMUL R27, R26, 0.75 ;  /* 0x3f4000001a1b7820 */ /* 0x004fca0000400000 */
[----:B------:R2:W-:Y:S04]  /*1860*/  STG.E desc[UR4][R24.64], R27 ;  /* 0x0000001b18007986 */ /* 0x0005e8000c101904 */
[----:B------:R-:W3:Y:S04]  /*1870*/  LDG.E R29, desc[UR4][R14.64] ;  /* 0x000000040e1d7981 */ /* 0x000ee8000c1e1900 */
[----:B---3--:R2:W-:Y:S04]  /*1880*/  STG.E desc[UR4][R12.64], R29 ;  /* 0x0000001d0c007986 */ /* 0x0085e8000c101904 */
[----:B------:R-:W3:Y:S04]  /*1890*/  LDG.E R31, desc[UR4][R24.64] ;  /* 0x00000004181f7981 */ /* 0x000ee8000c1e1900 */
[----:B---3--:R2:W-:Y:S01]  /*18a0*/  STG.E desc[UR4][R14.64], R31 ;  /* 0x0000001f0e007986 */ /* 0x0085e2000c101904 */
[----:B------:R-:W-:Y:S05]  /*18b0*/  BRA `(.L_x_54) ;  /* 0x0000000000247947 */ /* 0x000fea0003800000 */
.L_x_56:
[----:B------:R-:W-:-:S13]  /*18c0*/  ISETP.NE.AND P0, PT, R7, -0x1, PT ;  /* 0xffffffff0700780c */ /* 0x000fda0003f05270 */
[----:B------:R-:W-:Y:S05]  /*18d0*/  @P0 BRA `(.L_x_54) ;  /* 0x00000000001c0947 */ /* 0x000fea0003800000 */
[----:B0-----:R-:W2:Y:S02]  /*18e0*/  LDG.E R26, desc[UR4][R22.64+-0x8] ;  /* 0xfffff804161a7981 */ /* 0x001ea4000c1e1900 */
[----:B--2---:R-:W-:-:S05]  /*18f0*/  FMUL R27, R26, 0.75 ;  /* 0x3f4000001a1b7820 */ /* 0x004fca0000400000 */
[----:B------:R3:W-:Y:S04]  /*1900*/  STG.E desc[UR4][R22.64+-0x4], R27 ;  /* 0xfffffc1b16007986 */ /* 0x0007e8000c101904 */
[----:B------:R-:W2:Y:S04]  /*1910*/  LDG.E R29, desc[UR4][R16.64+-0x4] ;  /* 0xfffffc04101d7981 */ /* 0x000ea8000c1e1900 */
[----:B--2---:R3:W-:Y:S04]  /*1920*/  STG.E desc[UR4][R8.64+-0x4], R29 ;  /* 0xfffffc1d08007986 */ /* 0x0047e8000c101904 */
[----:B------:R-:W2:Y:S04]  /*1930*/  LDG.E R31, desc[UR4][R22.64+-0x4] ;  /* 0xfffffc04161f7981 */ /* 0x000ea8000c1e1900 */
[----:B--2---:R3:W-:Y:S02]  /*1940*/  STG.E desc[UR4][R16.64+-0x4], R31 ;  /* 0xfffffc1f10007986 */ /* 0x0047e4000c101904 */
.L_x_54:
[----:B------:R-:W-:Y:S05]  /*1950*/  BSYNC.RECONVERGENT B0 ;  /* 0x0000000000007941 */ /* 0x000fea0003800200 */
.L_x_53:
[----:B------:R-:W-:Y:S01]  /*1960*/  ISETP.NE.AND P0, PT, R33, -0x1, PT ;  /* 0xffffffff2100780c */ /* 0x000fe20003f05270 */
[----:B------:R-:W-:-:S12]  /*1970*/  BSSY.RECONVERGENT B0, `(.L_x_57) ;  /* 0x000002d000007945 */ /* 0x000fd80003800200 */
[----:B------:R-:W-:Y:S05]  /*1980*/  @!P0 BRA `(.L_x_58) ;  /* 0x0000000000848947 */ /* 0x000fea0003800000 */
[----:B------:R-:W-:-:S13]  /*1990*/  ISETP.NE.AND P0, PT, R4, -0x2, PT ;  /* 0xfffffffe0400780c */ /* 0x000fda0003f05270 */
[----:B------:R-:W-:Y:S05]  /*19a0*/  @!P0 BRA `(.L_x_59) ;  /* 0x0000000000508947 */ /* 0x000fea0003800000 */
[----:B------:R-:W-:-:S13]  /*19b0*/  ISETP.NE.AND P0, PT, R3, -0x1, PT ;  /* 0xffffffff0300780c */ /* 0x000fda0003f05270 */
[----:B------:R-:W-:Y:S05]  /*19c0*/  @!P0 BRA `(.L_x_60) ;  /* 0x0000000000288947 */ /* 0x000fea0003800000 */
[----:B------:R-:W-:-:S13]  /*19d0*/  ISETP.NE.AND P0, PT, R5, -0x2, PT ;  /* 0xfffffffe0500780c */ /* 0x000fda0003f05270 */
[----:B------:R-:W-:Y:S05]  /*19e0*/  @P0 BRA `(.L_x_61) ;  /* 0x0000000000940947 */ /* 0x000fea0003800000 */
[----:B01----:R-:W2:Y:S02]  /*19f0*/  LDG.E R26, desc[UR4][R22.64+-0x8] ;  /* 0xfffff804161a7981 */ /* 0x003ea4000c1e1900 */
[----:B--23--:R-:W-:-:S05]  /*1a00*/  FMUL R27, R26, 0.75 ;  /* 0x3f4000001a1b7820 */ /* 0x00cfca0000400000 */
[----:B------:R4:W-:Y:S04]  /*1a10*/  STG.E desc[UR4][R22.64+-0x4], R27 ;  /* 0xfffffc1b16007986 */ /* 0x0009e8000c101904 */
[----:B------:R-:W2:Y:S04]  /*1a20*/  LDG.E R29, desc[UR4][R16.64+-0x4] ;  /* 0xfffffc04101d7981 */ /* 0x000ea8000c1e1900 */
[----:B--2---:R4:W-:Y:S04]  /*1a30*/  STG.E desc[UR4][R8.64+-0x4], R29 ;  /* 0xfffffc1d08007986 */ /* 0x0049e8000c101904 */
[----:B------:R-:W2:Y:S04]  /*1a40*/  LDG.E R31, desc[UR4][R22.64+-0x4] ;  /* 0xfffffc04161f7981 */ /* 0x000ea8000c1e1900 */
[----:B--2---:R4:W-:Y:S01]  /*1a50*/  STG.E desc[UR4][R16.64+-0x4], R31 ;  /* 0xfffffc1f10007986 */ /* 0x0049e2000c101904 */
[----:B------:R-:W-:Y:S05]  /*1a60*/  BRA `(.L_x_61) ;  /* 0x0000000000747947 */ /* 0x000fea0003800000 */
.L_x_60:
[----:B01----:R-:W2:Y:S02]  /*1a70*/  LDG.E R26, desc[UR4][R18.64] ;  /* 0x00000004121a7981 */ /* 0x003ea4000c1e1900 */
[----:B--23--:R-:W-:-:S05]  /*1a80*/  FMUL R27, R26, 0.75 ;  /* 0x3f4000001a1b7820 */ /* 0x00cfca0000400000 */
[----:B------:R2:W-:Y:S04]  /*1a90*/  STG.E desc[UR4][R24.64], R27 ;  /* 0x0000001b18007986 */ /* 0x0005e8000c101904 */
[----:B------:R-:W3:Y:S04]  /*1aa0*/  LDG.E R29, desc[UR4][R14.64] ;  /* 0x000000040e1d7981 */ /* 0x000ee8000c1e1900 */
[----:B---3--:R2:W-:Y:S04]  /*1ab0*/  STG.E desc[UR4][R12.64], R29 ;  /* 0x0000001d0c007986 */ /* 0x0085e8000c101904 */
[----:B------:R-:W3:Y:S04]  /*1ac0*/  LDG.E R31, desc[UR4][R24.64] ;  /* 0x00000004181f7981 */ /* 0x000ee8000c1e1900 */
[----:B---3--:R2:W-:Y:S01]  /*1ad0*/  STG.E desc[UR4][R14.64], R31 ;  /* 0x0000001f0e007986 */ /* 0x0085e2000c101904 */
[----:B------:R-:W-:Y:S05]  /*1ae0*/  BRA `(.L_x_61) ;  /* 0x0000000000547947 */ /* 0x000fea0003800000 */
.L_x_59:
[----:B0-----:R-:W4:Y:S01]  /*1af0*/  LDG.E R28, desc[UR4][R20.64+-0x8] ;  /* 0xfffff804141c7981 */ /* 0x001f22000c1e1900 */
[----:B-123--:R-:W0:Y:S08]  /*1b00*/  LDC R31, c[0x0][0x384] ;  /* 0x0000e100ff1f7b82 */ /* 0x00ee300000000800 */
[----:B------:R-:W0:Y:S02]  /*1b10*/  LDC.64 R26, c[0x0][0x390] ;  /* 0x0000e400ff1a7b82 */ /* 0x000e240000000a00 */
[----:B0-----:R-:W-:-:S04]  /*1b20*/  IMAD.WIDE R26, R31, 0x4, R26 ;  /* 0x000000041f1a7825 */ /* 0x001fc800078e021a */
[----:B----4-:R-:W-:-:S05]  /*1b30*/  FMUL R29, R28, 0.75 ;  /* 0x3f4000001c1d7820 */ /* 0x010fca0000400000 */
[----:B------:R1:W-:Y:S04]  /*1b40*/  STG.E desc[UR4][R20.64+-0x4], R29 ;  /* 0xfffffc1d14007986 */ /* 0x0003e8000c101904 */
[----:B------:R-:W2:Y:S04]  /*1b50*/  LDG.E R31, desc[UR4][R26.64+-0x4] ;  /* 0xfffffc041a1f7981 */ /* 0x000ea8000c1e1900 */
[----:B--2---:R1:W-:Y:S04]  /*1b60*/  STG.E desc[UR4][R10.64+-0x4], R31 ;  /* 0xfffffc1f0a007986 */ /* 0x0043e8000c101904 */
[----:B------:R-:W2:Y:S04]  /*1b70*/  LDG.E R35, desc[UR4][R20.64+-0x4] ;  /* 0xfffffc0414237981 */ /* 0x000ea8000c1e1900 */
[----:B--2---:R1:W-:Y:S01]  /*1b80*/  STG.E desc[UR4][R26.64+-0x4], R35 ;  /* 0xfffffc231a007986 */ /* 0x0043e2000c101904 */
[----:B------:R-:W-:Y:S05]  /*1b90*/  BRA `(.L_x_61) ;  /* 0x0000000000287947 */ /* 0x000fea0003800000 */
.L_x_58:
[----:B0-----:R-:W4:Y:S01]  /*1ba0*/  LDG.E R30, desc[UR4][R20.64] ;  /* 0x00000004141e7981 */ /* 0x001f22000c1e1900 */
[----:B-123--:R-:W0:Y:S08]  /*1bb0*/  LDC.64 R26, c[0x0][0x388] ;  /* 0x0000e200ff1a7b82 */ /* 0x00ee300000000a00 */
[----:B------:R-:W1:Y:S01]  /*1bc0*/  LDC.64 R28, c[0x0][0x390] ;  /* 0x0000e400ff1c7b82 */ /* 0x000e620000000a00 */
[----:B----4-:R-:W-:-:S05]  /*1bd0*/  FMUL R35, R30, 0.75 ;  /* 0x3f4000001e237820 */ /* 0x010fca0000400000 */
[----:B0-----:R0:W-:Y:S04]  /*1be0*/  STG.E desc[UR4][R26.64], R35 ;  /* 0x000000231a007986 */ /* 0x0011e8000c101904 */
[----:B-1----:R-:W2:Y:S01]  /*1bf0*/  LDG.E R37, desc[UR4][R28.64] ;  /* 0x000000041c257981 */ /* 0x002ea2000c1e1900 */
[----:B------:R-:W2:Y:S03]  /*1c00*/  LDC.64 R30, c[0x0][0x398] ;  /* 0x0000e600ff1e7b82 */ /* 0x000ea60000000a00 */
[----:B--2---:R0:W-:Y:S04]  /*1c10*/  STG.E desc[UR4][R30.64], R37 ;  /* 0x000000251e007986 */ /* 0x0041e8000c101904 */
[----:B------:R-:W2:Y:S04]  /*1c20*/  LDG.E R34, desc[UR4][R26.64] ;  /* 0x000000041a227981 */ /* 0x000ea8000c1e1900 */
[----:B--2---:R0:W-:Y:S02]  /*1c30*/  STG.E desc[UR4][R28.64], R34 ;  /* 0x000000221c007986 */ /* 0x0041e4000c101904 */
.L_x_61:
[----:B------:R-:W-:Y:S05]  /*1c40*/  BSYNC.RECONVERGENT B0 ;  /* 0x0000000000007941 */ /* 0x000fea0003800200 */
.L_x_57:
[C---:B01234-:R-:W-:Y:S01]  /*1c50*/  IADD3 R27, PT, PT, R32.reuse, 0x1, RZ ;  /* 0x00000001201b7810 */ /* 0x05ffe20007ffe0ff */
[----:B------:R-:W-:Y:S01]  /*1c60*/  VIADD R5, R5, 0x2 ;  /* 0x0000000205057836 */ /* 0x000fe20000000000 */
[----:B------:R-:W-:Y:S01]  /*1c70*/  IADD3 R3, PT, PT, R3, 0x2, RZ ;  /* 0x0000000203037810 */ /* 0x000fe20007ffe0ff */
[----:B------:R-:W-:Y:S01]  /*1c80*/  VIADD R32, R32, 0x2 ;  /* 0x0000000220207836 */ /* 0x000fe20000000000 */
[----:B------:R-:W-:Y:S02]  /*1c90*/  ISETP.GE.AND P0, PT, R27, R0, PT ;  /* 0x000000001b00720c */ /* 0x000fe40003f06270 */
[----:B------:R-:W-:Y:S02]  /*1ca0*/  IADD3 R4, PT, PT, R4, 0x2, RZ ;  /* 0x0000000204047810 */ /* 0x000fe40007ffe0ff */
[----:B------:R-:W-:Y:S02]  /*1cb0*/  IADD3 R33, PT, PT, R33, -0x2, RZ ;  /* 0xfffffffe21217810 */ /* 0x000fe40007ffe0ff */
[----:B------:R-:W-:-:S02]  /*1cc0*/  IADD3 R2, PT, PT, R2, -0x2, RZ ;  /* 0xfffffffe02027810 */ /* 0x000fc40007ffe0ff */
[----:B------:R-:W-:Y:S02]  /*1cd0*/  IADD3 R6, PT, PT, R6, -0x2, RZ ;  /* 0xfffffffe06067810 */ /* 0x000fe40007ffe0ff */
[----:B------:R-:W-:-:S03]  /*1ce0*/  IADD3 R7, PT, PT, R7, -0x2, RZ ;  /* 0xfffffffe07077810 */ /* 0x000fc60007ffe0ff */
[----:B------:R-:W-:Y:S05]  /*1cf0*/  @!P0 BRA `(.L_x_62) ;  /* 0xfffffff800608947 */ /* 0x000fea000383ffff */
[----:B------:R-:W-:Y:S05]  /*1d00*/  EXIT ;  /* 0x000000000000794d */ /* 0x000fea0003800000 */
.L_x_63:
        /* <DEDUP_REMOVED lines=15> */
.L_x_66:


//--------------------- .nv.shared.reserved.0     --------------------------
	.section	.nv.shared.reserved.0,"aw",@nobits
	.weak		__nv_reservedSMEM_offset_0_alias
	.size		__nv_reservedSMEM_offset_0_alias, 0, 64
	.other		__nv_reservedSMEM_offset_0_alias,@"STO_CUDA_RESERVED_SHARED STV_DEFAULT"
__nv_reservedSMEM_offset_0_alias:
	.zero		0
	.zero		64


//--------------------- .nv.constant0._Z8interioriiPfS_S_ --------------------------
	.section	.nv.constant0._Z8interioriiPfS_S_,"a",@progbits
	.sectionflags	@""
	.align	4
.nv.constant0._Z8interioriiPfS_S_:
	.zero		928


//--------------------- .nv.constant0._Z17boundaryAndCorneriiPfS_S_ --------------------------
	.section	.nv.constant0._Z17boundaryAndCorneriiPfS_S_,"a",@progbits
	.sectionflags	@""
	.align	4
.nv.constant0._Z17boundaryAndCorneriiPfS_S_:
	.zero		928


//--------------------- SYMBOLS --------------------------

	.type		.nv.reservedSmem.offset0,@object
	.size		.nv.reservedSmem.offset0,0x4
